//
// Generated by NVIDIA NVVM Compiler
//
// Compiler Build ID: CL-36424714
// Cuda compilation tools, release 13.0, V13.0.88
// Based on NVVM 20.0.0
//

.version 9.0
.target sm_100
.address_size 64

.global .align 4 .b8 precalc_xorwow_matrix[102400];
.global .align 4 .b8 precalc_xorwow_offset_matrix[102400];
.global .align 4 .b8 mrg32k3aM1[2304];
.global .align 4 .b8 mrg32k3aM2[2304];
.global .align 4 .b8 mrg32k3aM1SubSeq[2016];
.global .align 4 .b8 mrg32k3aM2SubSeq[2016];
.global .align 4 .b8 mrg32k3aM1Seq[2304];
.global .align 4 .b8 mrg32k3aM2Seq[2304];
.const .align 8 .b8 __cr_lgamma_table[72];

.func  (.param .align 16 .b8 func_retval0[12]) _Z9trace_ray3RayP6Spherei6float3i(
	.param .align 16 .b8 _Z9trace_ray3RayP6Spherei6float3i_param_0[24],
	.param .b64 _Z9trace_ray3RayP6Spherei6float3i_param_1,
	.param .b32 _Z9trace_ray3RayP6Spherei6float3i_param_2,
	.param .align 16 .b8 _Z9trace_ray3RayP6Spherei6float3i_param_3[12],
	.param .b32 _Z9trace_ray3RayP6Spherei6float3i_param_4
)
{
	.reg .pred 	%p<74>;
	.reg .b32 	%r<29>;
	.reg .b32 	%f<359>;
	.reg .b64 	%rd<64>;

	ld.param.f32 	%f85, [_Z9trace_ray3RayP6Spherei6float3i_param_3+8];
	ld.param.v2.f32 	{%f81, %f82}, [_Z9trace_ray3RayP6Spherei6float3i_param_0+16];
	ld.param.v4.f32 	{%f77, %f78, %f79, %f80}, [_Z9trace_ray3RayP6Spherei6float3i_param_0];
	ld.param.u64 	%rd37, [_Z9trace_ray3RayP6Spherei6float3i_param_1];
	ld.param.u32 	%r10, [_Z9trace_ray3RayP6Spherei6float3i_param_2];
	ld.param.v2.f32 	{%f83, %f84}, [_Z9trace_ray3RayP6Spherei6float3i_param_3];
	ld.param.u32 	%r11, [_Z9trace_ray3RayP6Spherei6float3i_param_4];
	cvta.to.local.u64 	%rd1, %rd37;
	setp.lt.s32 	%p6, %r10, 1;
	mov.b64 	%rd62, 0;
	mov.f32 	%f354, 0f7F800000;
	mov.u64 	%rd63, %rd62;
	@%p6 bra 	$L__BB0_27;
	mul.f32 	%f90, %f81, %f81;
	fma.rn.f32 	%f91, %f80, %f80, %f90;
	fma.rn.f32 	%f92, %f82, %f82, %f91;
	mul.f32 	%f4, %f92, 0f40800000;
	add.f32 	%f5, %f92, %f92;
	and.b32  	%r1, %r10, 3;
	setp.lt.u32 	%p7, %r10, 4;
	mov.f32 	%f354, 0f7F800000;
	mov.b64 	%rd62, 0;
	mov.b32 	%r27, 0;
	@%p7 bra 	$L__BB0_20;
	and.b32  	%r27, %r10, 2147483644;
	neg.s32 	%r26, %r27;
	add.s64 	%rd50, %rd1, 120;
	mov.f32 	%f354, 0f7F800000;
	mov.b64 	%rd62, 0;
	mov.u64 	%rd51, %rd37;
	mov.u64 	%rd63, %rd62;
$L__BB0_3:
	add.s64 	%rd7, %rd50, -120;
	ld.local.f32 	%f95, [%rd50+-120];
	ld.local.f32 	%f96, [%rd50+-116];
	ld.local.f32 	%f97, [%rd50+-112];
	ld.local.f32 	%f98, [%rd50+-108];
	sub.f32 	%f99, %f77, %f95;
	sub.f32 	%f100, %f78, %f96;
	sub.f32 	%f101, %f79, %f97;
	mul.f32 	%f102, %f81, %f100;
	fma.rn.f32 	%f103, %f80, %f99, %f102;
	fma.rn.f32 	%f104, %f82, %f101, %f103;
	add.f32 	%f8, %f104, %f104;
	mul.f32 	%f105, %f100, %f100;
	fma.rn.f32 	%f106, %f99, %f99, %f105;
	fma.rn.f32 	%f107, %f101, %f101, %f106;
	mul.f32 	%f108, %f98, %f98;
	sub.f32 	%f109, %f107, %f108;
	mul.f32 	%f110, %f8, %f8;
	mul.f32 	%f111, %f4, %f109;
	sub.f32 	%f9, %f110, %f111;
	setp.leu.f32 	%p9, %f9, 0f00000000;
	mov.pred 	%p8, 0;
	mov.f32 	%f344, %f347;
	mov.pred 	%p69, %p8;
	@%p9 bra 	$L__BB0_7;
	neg.f32 	%f112, %f8;
	sqrt.rn.f32 	%f10, %f9;
	sub.f32 	%f113, %f112, %f10;
	div.rn.f32 	%f344, %f113, %f5;
	setp.gt.f32 	%p11, %f344, 0f3A83126F;
	mov.pred 	%p10, -1;
	mov.pred 	%p69, %p10;
	@%p11 bra 	$L__BB0_7;
	sub.f32 	%f114, %f10, %f8;
	div.rn.f32 	%f12, %f114, %f5;
	setp.leu.f32 	%p13, %f12, 0f3A83126F;
	mov.f32 	%f344, %f347;
	mov.pred 	%p69, %p8;
	@%p13 bra 	$L__BB0_7;
	mov.f32 	%f344, %f12;
	mov.pred 	%p69, %p10;
$L__BB0_7:
	setp.lt.f32 	%p16, %f344, %f354;
	and.pred  	%p17, %p69, %p16;
	selp.f32 	%f14, %f344, %f354, %p17;
	selp.b64 	%rd8, %rd7, %rd62, %p17;
	selp.b64 	%rd9, %rd51, %rd63, %p17;
	add.s64 	%rd10, %rd50, -84;
	ld.local.f32 	%f115, [%rd50+-84];
	ld.local.f32 	%f116, [%rd50+-80];
	ld.local.f32 	%f117, [%rd50+-76];
	ld.local.f32 	%f118, [%rd50+-72];
	sub.f32 	%f119, %f77, %f115;
	sub.f32 	%f120, %f78, %f116;
	sub.f32 	%f121, %f79, %f117;
	mul.f32 	%f122, %f81, %f120;
	fma.rn.f32 	%f123, %f80, %f119, %f122;
	fma.rn.f32 	%f124, %f82, %f121, %f123;
	add.f32 	%f15, %f124, %f124;
	mul.f32 	%f125, %f120, %f120;
	fma.rn.f32 	%f126, %f119, %f119, %f125;
	fma.rn.f32 	%f127, %f121, %f121, %f126;
	mul.f32 	%f128, %f118, %f118;
	sub.f32 	%f129, %f127, %f128;
	mul.f32 	%f130, %f15, %f15;
	mul.f32 	%f131, %f4, %f129;
	sub.f32 	%f16, %f130, %f131;
	setp.leu.f32 	%p18, %f16, 0f00000000;
	mov.pred 	%p15, 0;
	mov.f32 	%f345, %f344;
	mov.pred 	%p70, %p15;
	@%p18 bra 	$L__BB0_11;
	neg.f32 	%f132, %f15;
	sqrt.rn.f32 	%f17, %f16;
	sub.f32 	%f133, %f132, %f17;
	div.rn.f32 	%f345, %f133, %f5;
	setp.gt.f32 	%p20, %f345, 0f3A83126F;
	mov.pred 	%p19, -1;
	mov.pred 	%p70, %p19;
	@%p20 bra 	$L__BB0_11;
	sub.f32 	%f134, %f17, %f15;
	div.rn.f32 	%f19, %f134, %f5;
	setp.leu.f32 	%p22, %f19, 0f3A83126F;
	mov.f32 	%f345, %f344;
	mov.pred 	%p70, %p15;
	@%p22 bra 	$L__BB0_11;
	mov.f32 	%f345, %f19;
	mov.pred 	%p70, %p19;
$L__BB0_11:
	setp.lt.f32 	%p25, %f345, %f14;
	and.pred  	%p26, %p70, %p25;
	selp.f32 	%f21, %f345, %f14, %p26;
	selp.b64 	%rd11, %rd10, %rd8, %p26;
	add.s64 	%rd46, %rd51, 36;
	selp.b64 	%rd12, %rd46, %rd9, %p26;
	add.s64 	%rd13, %rd50, -48;
	ld.local.f32 	%f135, [%rd50+-48];
	ld.local.f32 	%f136, [%rd50+-44];
	ld.local.f32 	%f137, [%rd50+-40];
	ld.local.f32 	%f138, [%rd50+-36];
	sub.f32 	%f139, %f77, %f135;
	sub.f32 	%f140, %f78, %f136;
	sub.f32 	%f141, %f79, %f137;
	mul.f32 	%f142, %f81, %f140;
	fma.rn.f32 	%f143, %f80, %f139, %f142;
	fma.rn.f32 	%f144, %f82, %f141, %f143;
	add.f32 	%f22, %f144, %f144;
	mul.f32 	%f145, %f140, %f140;
	fma.rn.f32 	%f146, %f139, %f139, %f145;
	fma.rn.f32 	%f147, %f141, %f141, %f146;
	mul.f32 	%f148, %f138, %f138;
	sub.f32 	%f149, %f147, %f148;
	mul.f32 	%f150, %f22, %f22;
	mul.f32 	%f151, %f4, %f149;
	sub.f32 	%f23, %f150, %f151;
	setp.leu.f32 	%p27, %f23, 0f00000000;
	mov.pred 	%p24, 0;
	mov.f32 	%f346, %f345;
	mov.pred 	%p71, %p24;
	@%p27 bra 	$L__BB0_15;
	neg.f32 	%f152, %f22;
	sqrt.rn.f32 	%f24, %f23;
	sub.f32 	%f153, %f152, %f24;
	div.rn.f32 	%f346, %f153, %f5;
	setp.gt.f32 	%p29, %f346, 0f3A83126F;
	mov.pred 	%p28, -1;
	mov.pred 	%p71, %p28;
	@%p29 bra 	$L__BB0_15;
	sub.f32 	%f154, %f24, %f22;
	div.rn.f32 	%f26, %f154, %f5;
	setp.leu.f32 	%p31, %f26, 0f3A83126F;
	mov.f32 	%f346, %f345;
	mov.pred 	%p71, %p24;
	@%p31 bra 	$L__BB0_15;
	mov.f32 	%f346, %f26;
	mov.pred 	%p71, %p28;
$L__BB0_15:
	setp.lt.f32 	%p34, %f346, %f21;
	and.pred  	%p35, %p71, %p34;
	selp.f32 	%f28, %f346, %f21, %p35;
	selp.b64 	%rd14, %rd13, %rd11, %p35;
	add.s64 	%rd47, %rd51, 72;
	selp.b64 	%rd15, %rd47, %rd12, %p35;
	add.s64 	%rd16, %rd50, -12;
	ld.local.f32 	%f155, [%rd50+-12];
	ld.local.f32 	%f156, [%rd50+-8];
	ld.local.f32 	%f157, [%rd50+-4];
	ld.local.f32 	%f158, [%rd50];
	sub.f32 	%f159, %f77, %f155;
	sub.f32 	%f160, %f78, %f156;
	sub.f32 	%f161, %f79, %f157;
	mul.f32 	%f162, %f81, %f160;
	fma.rn.f32 	%f163, %f80, %f159, %f162;
	fma.rn.f32 	%f164, %f82, %f161, %f163;
	add.f32 	%f29, %f164, %f164;
	mul.f32 	%f165, %f160, %f160;
	fma.rn.f32 	%f166, %f159, %f159, %f165;
	fma.rn.f32 	%f167, %f161, %f161, %f166;
	mul.f32 	%f168, %f158, %f158;
	sub.f32 	%f169, %f167, %f168;
	mul.f32 	%f170, %f29, %f29;
	mul.f32 	%f171, %f4, %f169;
	sub.f32 	%f30, %f170, %f171;
	setp.leu.f32 	%p36, %f30, 0f00000000;
	mov.pred 	%p33, 0;
	mov.f32 	%f347, %f346;
	mov.pred 	%p72, %p33;
	@%p36 bra 	$L__BB0_19;
	neg.f32 	%f172, %f29;
	sqrt.rn.f32 	%f31, %f30;
	sub.f32 	%f173, %f172, %f31;
	div.rn.f32 	%f347, %f173, %f5;
	setp.gt.f32 	%p38, %f347, 0f3A83126F;
	mov.pred 	%p37, -1;
	mov.pred 	%p72, %p37;
	@%p38 bra 	$L__BB0_19;
	sub.f32 	%f174, %f31, %f29;
	div.rn.f32 	%f33, %f174, %f5;
	setp.leu.f32 	%p40, %f33, 0f3A83126F;
	mov.f32 	%f347, %f346;
	mov.pred 	%p72, %p33;
	@%p40 bra 	$L__BB0_19;
	mov.f32 	%f347, %f33;
	mov.pred 	%p72, %p37;
$L__BB0_19:
	setp.lt.f32 	%p42, %f347, %f28;
	and.pred  	%p43, %p72, %p42;
	selp.f32 	%f354, %f347, %f28, %p43;
	selp.b64 	%rd62, %rd16, %rd14, %p43;
	add.s64 	%rd48, %rd51, 108;
	selp.b64 	%rd63, %rd48, %rd15, %p43;
	add.s32 	%r26, %r26, 4;
	add.s64 	%rd51, %rd51, 144;
	add.s64 	%rd50, %rd50, 144;
	setp.ne.s32 	%p44, %r26, 0;
	@%p44 bra 	$L__BB0_3;
$L__BB0_20:
	setp.eq.s32 	%p45, %r1, 0;
	@%p45 bra 	$L__BB0_27;
	mul.wide.u32 	%rd49, %r27, 36;
	add.s64 	%rd59, %rd1, %rd49;
	neg.s32 	%r28, %r1;
	add.s64 	%rd58, %rd37, %rd49;
$L__BB0_22:
	.pragma "nounroll";
	mov.f32 	%f40, %f347;
	ld.local.f32 	%f175, [%rd59];
	ld.local.f32 	%f176, [%rd59+4];
	ld.local.f32 	%f177, [%rd59+8];
	ld.local.f32 	%f178, [%rd59+12];
	sub.f32 	%f179, %f77, %f175;
	sub.f32 	%f180, %f78, %f176;
	sub.f32 	%f181, %f79, %f177;
	mul.f32 	%f182, %f81, %f180;
	fma.rn.f32 	%f183, %f80, %f179, %f182;
	fma.rn.f32 	%f184, %f82, %f181, %f183;
	add.f32 	%f41, %f184, %f184;
	mul.f32 	%f185, %f180, %f180;
	fma.rn.f32 	%f186, %f179, %f179, %f185;
	fma.rn.f32 	%f187, %f181, %f181, %f186;
	mul.f32 	%f188, %f178, %f178;
	sub.f32 	%f189, %f187, %f188;
	mul.f32 	%f190, %f41, %f41;
	mul.f32 	%f191, %f4, %f189;
	sub.f32 	%f42, %f190, %f191;
	setp.leu.f32 	%p47, %f42, 0f00000000;
	mov.pred 	%p46, 0;
	mov.pred 	%p73, %p46;
	@%p47 bra 	$L__BB0_26;
	neg.f32 	%f192, %f41;
	sqrt.rn.f32 	%f43, %f42;
	sub.f32 	%f193, %f192, %f43;
	div.rn.f32 	%f347, %f193, %f5;
	setp.gt.f32 	%p49, %f347, 0f3A83126F;
	mov.pred 	%p48, -1;
	mov.pred 	%p73, %p48;
	@%p49 bra 	$L__BB0_26;
	sub.f32 	%f194, %f43, %f41;
	div.rn.f32 	%f45, %f194, %f5;
	setp.leu.f32 	%p51, %f45, 0f3A83126F;
	mov.f32 	%f347, %f40;
	mov.pred 	%p73, %p46;
	@%p51 bra 	$L__BB0_26;
	mov.f32 	%f347, %f45;
	mov.pred 	%p73, %p48;
$L__BB0_26:
	setp.lt.f32 	%p53, %f347, %f354;
	and.pred  	%p54, %p73, %p53;
	selp.f32 	%f354, %f347, %f354, %p54;
	selp.b64 	%rd62, %rd59, %rd62, %p54;
	selp.b64 	%rd63, %rd58, %rd63, %p54;
	add.s64 	%rd59, %rd59, 36;
	add.s32 	%r28, %r28, 1;
	setp.ne.s32 	%p55, %r28, 0;
	add.s64 	%rd58, %rd58, 36;
	@%p55 bra 	$L__BB0_22;
$L__BB0_27:
	setp.ne.s64 	%p56, %rd63, 0;
	@%p56 bra 	$L__BB0_29;
	add.f32 	%f338, %f81, 0f3F800000;
	mul.f32 	%f339, %f338, 0f3F000000;
	mov.f32 	%f340, 0f3F800000;
	sub.f32 	%f341, %f340, %f339;
	fma.rn.f32 	%f356, %f339, 0f3F000000, %f341;
	fma.rn.f32 	%f357, %f339, 0f3F333333, %f341;
	add.f32 	%f358, %f339, %f341;
	bra.uni 	$L__BB0_36;
$L__BB0_29:
	fma.rn.f32 	%f54, %f80, %f354, %f77;
	fma.rn.f32 	%f55, %f81, %f354, %f78;
	fma.rn.f32 	%f56, %f82, %f354, %f79;
	ld.local.f32 	%f196, [%rd62];
	ld.local.f32 	%f197, [%rd62+4];
	ld.local.f32 	%f198, [%rd62+8];
	sub.f32 	%f199, %f54, %f196;
	sub.f32 	%f200, %f55, %f197;
	sub.f32 	%f201, %f56, %f198;
	mul.f32 	%f202, %f200, %f200;
	fma.rn.f32 	%f203, %f199, %f199, %f202;
	fma.rn.f32 	%f204, %f201, %f201, %f203;
	sqrt.rn.f32 	%f205, %f204;
	div.rn.f32 	%f57, %f199, %f205;
	div.rn.f32 	%f58, %f200, %f205;
	div.rn.f32 	%f59, %f201, %f205;
	sub.f32 	%f206, %f83, %f54;
	sub.f32 	%f207, %f84, %f55;
	sub.f32 	%f208, %f85, %f56;
	mul.f32 	%f209, %f207, %f207;
	fma.rn.f32 	%f210, %f206, %f206, %f209;
	fma.rn.f32 	%f211, %f208, %f208, %f210;
	sqrt.rn.f32 	%f212, %f211;
	div.rn.f32 	%f213, %f206, %f212;
	div.rn.f32 	%f214, %f207, %f212;
	div.rn.f32 	%f215, %f208, %f212;
	mul.f32 	%f216, %f58, %f214;
	fma.rn.f32 	%f217, %f57, %f213, %f216;
	fma.rn.f32 	%f60, %f59, %f215, %f217;
	neg.f32 	%f218, %f80;
	mul.f32 	%f219, %f81, %f81;
	fma.rn.f32 	%f220, %f80, %f80, %f219;
	fma.rn.f32 	%f221, %f82, %f82, %f220;
	sqrt.rn.f32 	%f222, %f221;
	div.rn.f32 	%f223, %f218, %f222;
	div.rn.f32 	%f224, %f81, %f222;
	div.rn.f32 	%f225, %f82, %f222;
	add.f32 	%f226, %f60, %f60;
	mul.f32 	%f227, %f57, %f226;
	mul.f32 	%f228, %f58, %f226;
	mul.f32 	%f229, %f59, %f226;
	sub.f32 	%f230, %f227, %f213;
	sub.f32 	%f231, %f228, %f214;
	sub.f32 	%f232, %f229, %f215;
	mul.f32 	%f233, %f231, %f231;
	fma.rn.f32 	%f234, %f230, %f230, %f233;
	fma.rn.f32 	%f235, %f232, %f232, %f234;
	sqrt.rn.f32 	%f236, %f235;
	div.rn.f32 	%f237, %f230, %f236;
	div.rn.f32 	%f238, %f231, %f236;
	div.rn.f32 	%f239, %f232, %f236;
	mul.f32 	%f240, %f223, %f237;
	mul.f32 	%f241, %f224, %f238;
	sub.f32 	%f242, %f240, %f241;
	mul.f32 	%f243, %f225, %f239;
	sub.f32 	%f244, %f242, %f243;
	max.f32 	%f61, %f244, 0f00000000;
	abs.f32 	%f62, %f61;
	setp.eq.f32 	%p57, %f61, 0f3F800000;
	mov.f32 	%f355, 0f3F800000;
	@%p57 bra 	$L__BB0_34;
	setp.num.f32 	%p58, %f62, %f62;
	@%p58 bra 	$L__BB0_32;
	mov.f32 	%f300, 0f42480000;
	add.rn.f32 	%f355, %f61, %f300;
	bra.uni 	$L__BB0_34;
$L__BB0_32:
	setp.lt.f32 	%p59, %f62, 0f00800000;
	mul.f32 	%f245, %f62, 0f4B800000;
	selp.f32 	%f246, %f245, %f62, %p59;
	mov.b32 	%r14, %f246;
	add.s32 	%r15, %r14, -1060439283;
	and.b32  	%r16, %r15, -8388608;
	sub.s32 	%r17, %r14, %r16;
	mov.b32 	%f247, %r17;
	cvt.rn.f32.s32 	%f248, %r16;
	selp.f32 	%f249, 0fC1C00000, 0f00000000, %p59;
	fma.rn.f32 	%f250, %f248, 0f34000000, %f249;
	add.f32 	%f251, %f247, 0fBF800000;
	add.f32 	%f252, %f247, 0f3F800000;
	rcp.approx.ftz.f32 	%f253, %f252;
	add.f32 	%f254, %f251, %f251;
	mul.f32 	%f255, %f254, %f253;
	mul.f32 	%f256, %f255, %f255;
	neg.f32 	%f257, %f255;
	sub.f32 	%f258, %f251, %f255;
	add.f32 	%f259, %f258, %f258;
	fma.rn.f32 	%f260, %f257, %f251, %f259;
	mul.rn.f32 	%f261, %f253, %f260;
	fma.rn.f32 	%f262, %f256, 0f3A2C32E4, 0f3B52E7DB;
	fma.rn.f32 	%f263, %f262, %f256, 0f3C93BB73;
	fma.rn.f32 	%f264, %f263, %f256, 0f3DF6384F;
	mul.rn.f32 	%f265, %f264, %f256;
	fma.rn.f32 	%f266, %f255, 0f3FB8AA3B, %f250;
	mul.f32 	%f267, %f265, 0f40400000;
	sub.f32 	%f268, %f250, %f266;
	fma.rn.f32 	%f269, %f255, 0f3FB8AA3B, %f268;
	fma.rn.f32 	%f270, %f261, 0f3FB8AA3B, %f269;
	fma.rn.f32 	%f271, %f255, 0f32A55E34, %f270;
	fma.rn.f32 	%f272, %f267, %f261, %f271;
	fma.rn.f32 	%f273, %f265, %f255, %f272;
	add.rn.f32 	%f274, %f266, %f273;
	mov.f32 	%f275, 0f42480000;
	mul.rn.f32 	%f276, %f274, %f275;
	cvt.rni.f32.f32 	%f277, %f276;
	sub.f32 	%f278, %f276, %f277;
	neg.f32 	%f279, %f276;
	fma.rn.f32 	%f280, %f274, 0f42480000, %f279;
	neg.f32 	%f281, %f266;
	add.rn.f32 	%f282, %f274, %f281;
	neg.f32 	%f283, %f282;
	add.rn.f32 	%f284, %f273, %f283;
	fma.rn.f32 	%f285, %f284, 0f42480000, %f280;
	add.f32 	%f286, %f278, %f285;
	setp.gt.f32 	%p60, %f277, 0f00000000;
	selp.b32 	%r18, 0, -2097152000, %p60;
	setp.neu.f32 	%p61, %f61, 0f00000000;
	setp.neu.f32 	%p62, %f62, 0f7F800000;
	setp.lt.f32 	%p63, %f276, 0f00000000;
	selp.f32 	%f287, 0f00000000, 0f7F800000, %p63;
	abs.f32 	%f288, %f276;
	setp.gt.f32 	%p64, %f288, 0f43180000;
	cvt.rzi.s32.f32 	%r19, %f277;
	shl.b32 	%r20, %r19, 23;
	sub.s32 	%r21, %r20, %r18;
	mov.b32 	%f289, %r21;
	add.s32 	%r22, %r18, 2130706432;
	mov.b32 	%f290, %r22;
	fma.rn.f32 	%f291, %f286, 0f391FCB8E, 0f3AAF85ED;
	fma.rn.f32 	%f292, %f291, %f286, 0f3C1D9856;
	fma.rn.f32 	%f293, %f292, %f286, 0f3D6357BB;
	fma.rn.f32 	%f294, %f293, %f286, 0f3E75FDEC;
	fma.rn.f32 	%f295, %f294, %f286, 0f3F317218;
	fma.rn.f32 	%f296, %f295, %f286, 0f3F800000;
	mul.f32 	%f297, %f296, %f290;
	mul.f32 	%f298, %f297, %f289;
	selp.f32 	%f355, %f287, %f298, %p64;
	and.pred  	%p65, %p61, %p62;
	@%p65 bra 	$L__BB0_34;
	add.f32 	%f299, %f61, %f61;
	mov.b32 	%r23, %f299;
	and.b32  	%r24, %r23, 2147483647;
	mov.b32 	%f355, %r24;
$L__BB0_34:
	ld.local.f32 	%f301, [%rd62+28];
	ld.local.f32 	%f302, [%rd62+16];
	ld.local.f32 	%f303, [%rd62+20];
	ld.local.f32 	%f304, [%rd62+24];
	max.f32 	%f305, %f60, 0f00000000;
	add.f32 	%f306, %f305, 0f3DCCCCCD;
	mul.f32 	%f307, %f306, %f302;
	mul.f32 	%f308, %f306, %f303;
	mul.f32 	%f309, %f306, %f304;
	fma.rn.f32 	%f356, %f355, %f301, %f307;
	fma.rn.f32 	%f357, %f355, %f301, %f308;
	fma.rn.f32 	%f358, %f355, %f301, %f309;
	ld.local.f32 	%f70, [%rd62+32];
	setp.leu.f32 	%p66, %f70, 0f00000000;
	setp.eq.s32 	%p67, %r11, 5;
	or.pred  	%p68, %p67, %p66;
	@%p68 bra 	$L__BB0_36;
	mul.f32 	%f310, %f81, %f58;
	fma.rn.f32 	%f311, %f80, %f57, %f310;
	fma.rn.f32 	%f312, %f82, %f59, %f311;
	add.f32 	%f313, %f312, %f312;
	mul.f32 	%f314, %f57, %f313;
	mul.f32 	%f315, %f58, %f313;
	mul.f32 	%f316, %f59, %f313;
	sub.f32 	%f317, %f80, %f314;
	sub.f32 	%f318, %f81, %f315;
	sub.f32 	%f319, %f82, %f316;
	mul.f32 	%f320, %f318, %f318;
	fma.rn.f32 	%f321, %f317, %f317, %f320;
	fma.rn.f32 	%f322, %f319, %f319, %f321;
	sqrt.rn.f32 	%f323, %f322;
	div.rn.f32 	%f324, %f317, %f323;
	div.rn.f32 	%f325, %f318, %f323;
	div.rn.f32 	%f326, %f319, %f323;
	add.s32 	%r25, %r11, 1;
	{ // callseq 0, 0
	.param .align 16 .b8 param0[24];
	st.param.v4.f32 	[param0], {%f54, %f55, %f56, %f324};
	st.param.v2.f32 	[param0+16], {%f325, %f326};
	.param .b64 param1;
	st.param.b64 	[param1], %rd37;
	.param .b32 param2;
	st.param.b32 	[param2], %r10;
	.param .align 16 .b8 param3[12];
	st.param.v2.f32 	[param3], {%f83, %f84};
	st.param.f32 	[param3+8], %f85;
	.param .b32 param4;
	st.param.b32 	[param4], %r25;
	.param .align 16 .b8 retval0[12];
	call.uni (retval0), 
	_Z9trace_ray3RayP6Spherei6float3i, 
	(
	param0, 
	param1, 
	param2, 
	param3, 
	param4
	);
	ld.param.v2.f32 	{%f327, %f328}, [retval0];
	ld.param.f32 	%f329, [retval0+8];
	} // callseq 0
	mov.f32 	%f333, 0f3F800000;
	sub.f32 	%f334, %f333, %f70;
	mul.f32 	%f335, %f356, %f334;
	mul.f32 	%f336, %f357, %f334;
	mul.f32 	%f337, %f358, %f334;
	fma.rn.f32 	%f356, %f327, %f70, %f335;
	fma.rn.f32 	%f357, %f328, %f70, %f336;
	fma.rn.f32 	%f358, %f329, %f70, %f337;
$L__BB0_36:
	st.param.v2.f32 	[func_retval0], {%f356, %f357};
	st.param.f32 	[func_retval0+8], %f358;
	ret;

}
	// .globl	ray_trace_kernel
.visible .entry ray_trace_kernel(
	.param .u64 .ptr .align 1 ray_trace_kernel_param_0,
	.param .u32 ray_trace_kernel_param_1,
	.param .u32 ray_trace_kernel_param_2,
	.param .u32 ray_trace_kernel_param_3,
	.param .u64 .ptr .align 1 ray_trace_kernel_param_4,
	.param .u32 ray_trace_kernel_param_5
)
{
	.local .align 8 .b8 	__local_depot1[360];
	.reg .b64 	%SP;
	.reg .b64 	%SPL;
	.reg .pred 	%p<17>;
	.reg .b32 	%r<125>;
	.reg .b32 	%f<193>;
	.reg .b64 	%rd<29>;

	mov.u64 	%SPL, __local_depot1;
	cvta.local.u64 	%SP, %SPL;
	ld.param.u64 	%rd9, [ray_trace_kernel_param_0];
	ld.param.u32 	%r39, [ray_trace_kernel_param_1];
	ld.param.u32 	%r43, [ray_trace_kernel_param_2];
	ld.param.u32 	%r41, [ray_trace_kernel_param_3];
	ld.param.u64 	%rd10, [ray_trace_kernel_param_4];
	ld.param.u32 	%r42, [ray_trace_kernel_param_5];
	cvta.to.global.u64 	%rd1, %rd10;
	add.u64 	%rd11, %SP, 0;
	add.u64 	%rd2, %SPL, 0;
	mov.u32 	%r44, %ctaid.x;
	mov.u32 	%r45, %ntid.x;
	mov.u32 	%r46, %tid.x;
	mad.lo.s32 	%r1, %r44, %r45, %r46;
	mov.u32 	%r47, %ctaid.y;
	mov.u32 	%r48, %ntid.y;
	mov.u32 	%r49, %tid.y;
	mad.lo.s32 	%r50, %r47, %r48, %r49;
	setp.ge.s32 	%p1, %r1, %r39;
	setp.ge.s32 	%p2, %r50, %r43;
	or.pred  	%p3, %p1, %p2;
	@%p3 bra 	$L__BB1_17;
	mad.lo.s32 	%r3, %r39, %r50, %r1;
	xor.b32  	%r51, %r3, -1429050551;
	mul.lo.s32 	%r4, %r51, 1099087573;
	setp.gt.s32 	%p4, %r3, -1;
	selp.b32 	%r5, -644748465, -1947113066, %p4;
	setp.lt.s32 	%p5, %r42, 1;
	@%p5 bra 	$L__BB1_10;
	and.b32  	%r6, %r42, 3;
	setp.lt.u32 	%p6, %r42, 4;
	mov.b32 	%r111, 0;
	@%p6 bra 	$L__BB1_5;
	and.b32  	%r111, %r42, 2147483644;
	neg.s32 	%r113, %r111;
	add.s64 	%rd28, %rd1, 80;
	add.s64 	%rd27, %rd2, 72;
$L__BB1_4:
	.pragma "nounroll";
	ld.global.f32 	%f23, [%rd28+-80];
	ld.global.f32 	%f24, [%rd28+-76];
	ld.global.f32 	%f25, [%rd28+-72];
	st.local.v2.f32 	[%rd27+-72], {%f23, %f24};
	ld.global.f32 	%f26, [%rd28+-68];
	st.local.v2.f32 	[%rd27+-64], {%f25, %f26};
	ld.global.f32 	%f27, [%rd28+-64];
	ld.global.f32 	%f28, [%rd28+-60];
	ld.global.f32 	%f29, [%rd28+-56];
	st.local.v2.f32 	[%rd27+-56], {%f27, %f28};
	ld.global.f32 	%f30, [%rd28+-52];
	st.local.v2.f32 	[%rd27+-48], {%f29, %f30};
	ld.global.f32 	%f31, [%rd28+-48];
	ld.global.f32 	%f32, [%rd28+-40];
	ld.global.f32 	%f33, [%rd28+-36];
	ld.global.f32 	%f34, [%rd28+-32];
	st.local.v2.f32 	[%rd27+-40], {%f31, %f32};
	st.local.v2.f32 	[%rd27+-32], {%f33, %f34};
	ld.global.f32 	%f35, [%rd28+-28];
	ld.global.f32 	%f36, [%rd28+-24];
	ld.global.f32 	%f37, [%rd28+-20];
	ld.global.f32 	%f38, [%rd28+-16];
	st.local.v2.f32 	[%rd27+-24], {%f35, %f36};
	st.local.v2.f32 	[%rd27+-16], {%f37, %f38};
	ld.global.f32 	%f39, [%rd28+-12];
	ld.global.f32 	%f40, [%rd28+-8];
	st.local.v2.f32 	[%rd27+-8], {%f39, %f40};
	ld.global.f32 	%f41, [%rd28];
	ld.global.f32 	%f42, [%rd28+4];
	ld.global.f32 	%f43, [%rd28+8];
	st.local.v2.f32 	[%rd27], {%f41, %f42};
	ld.global.f32 	%f44, [%rd28+12];
	st.local.v2.f32 	[%rd27+8], {%f43, %f44};
	ld.global.f32 	%f45, [%rd28+16];
	ld.global.f32 	%f46, [%rd28+20];
	ld.global.f32 	%f47, [%rd28+24];
	st.local.v2.f32 	[%rd27+16], {%f45, %f46};
	ld.global.f32 	%f48, [%rd28+28];
	st.local.v2.f32 	[%rd27+24], {%f47, %f48};
	ld.global.f32 	%f49, [%rd28+32];
	ld.global.f32 	%f50, [%rd28+40];
	ld.global.f32 	%f51, [%rd28+44];
	ld.global.f32 	%f52, [%rd28+48];
	st.local.v2.f32 	[%rd27+32], {%f49, %f50};
	st.local.v2.f32 	[%rd27+40], {%f51, %f52};
	ld.global.f32 	%f53, [%rd28+52];
	ld.global.f32 	%f54, [%rd28+56];
	ld.global.f32 	%f55, [%rd28+60];
	ld.global.f32 	%f56, [%rd28+64];
	st.local.v2.f32 	[%rd27+48], {%f53, %f54};
	st.local.v2.f32 	[%rd27+56], {%f55, %f56};
	ld.global.f32 	%f57, [%rd28+68];
	ld.global.f32 	%f58, [%rd28+72];
	st.local.v2.f32 	[%rd27+64], {%f57, %f58};
	add.s32 	%r113, %r113, 4;
	add.s64 	%rd28, %rd28, 160;
	add.s64 	%rd27, %rd27, 144;
	setp.eq.s32 	%p7, %r113, 0;
	@%p7 bra 	$L__BB1_5;
	bra.uni 	$L__BB1_4;
$L__BB1_5:
	setp.eq.s32 	%p8, %r6, 0;
	@%p8 bra 	$L__BB1_10;
	setp.eq.s32 	%p9, %r6, 1;
	@%p9 bra 	$L__BB1_8;
	mul.lo.s32 	%r53, %r111, 10;
	mul.wide.u32 	%rd12, %r53, 4;
	add.s64 	%rd13, %rd1, %rd12;
	ld.global.f32 	%f59, [%rd13];
	ld.global.f32 	%f60, [%rd13+4];
	ld.global.f32 	%f61, [%rd13+8];
	mul.wide.u32 	%rd14, %r111, 36;
	add.s64 	%rd15, %rd2, %rd14;
	st.local.f32 	[%rd15], %f59;
	st.local.f32 	[%rd15+4], %f60;
	st.local.f32 	[%rd15+8], %f61;
	ld.global.f32 	%f62, [%rd13+12];
	st.local.f32 	[%rd15+12], %f62;
	ld.global.f32 	%f63, [%rd13+16];
	ld.global.f32 	%f64, [%rd13+20];
	ld.global.f32 	%f65, [%rd13+24];
	st.local.f32 	[%rd15+16], %f63;
	st.local.f32 	[%rd15+20], %f64;
	st.local.f32 	[%rd15+24], %f65;
	ld.global.f32 	%f66, [%rd13+28];
	st.local.f32 	[%rd15+28], %f66;
	ld.global.f32 	%f67, [%rd13+32];
	st.local.f32 	[%rd15+32], %f67;
	add.s32 	%r54, %r53, 10;
	mul.wide.u32 	%rd16, %r54, 4;
	add.s64 	%rd17, %rd1, %rd16;
	ld.global.f32 	%f68, [%rd17];
	ld.global.f32 	%f69, [%rd17+4];
	ld.global.f32 	%f70, [%rd17+8];
	st.local.f32 	[%rd15+36], %f68;
	st.local.f32 	[%rd15+40], %f69;
	st.local.f32 	[%rd15+44], %f70;
	ld.global.f32 	%f71, [%rd17+12];
	st.local.f32 	[%rd15+48], %f71;
	ld.global.f32 	%f72, [%rd17+16];
	ld.global.f32 	%f73, [%rd17+20];
	ld.global.f32 	%f74, [%rd17+24];
	st.local.f32 	[%rd15+52], %f72;
	st.local.f32 	[%rd15+56], %f73;
	st.local.f32 	[%rd15+60], %f74;
	ld.global.f32 	%f75, [%rd17+28];
	st.local.f32 	[%rd15+64], %f75;
	ld.global.f32 	%f76, [%rd17+32];
	st.local.f32 	[%rd15+68], %f76;
	add.s32 	%r111, %r111, 2;
$L__BB1_8:
	and.b32  	%r55, %r42, 1;
	setp.eq.b32 	%p10, %r55, 1;
	not.pred 	%p11, %p10;
	@%p11 bra 	$L__BB1_10;
	mul.lo.s32 	%r56, %r111, 10;
	mul.wide.u32 	%rd18, %r56, 4;
	add.s64 	%rd19, %rd1, %rd18;
	ld.global.f32 	%f77, [%rd19];
	ld.global.f32 	%f78, [%rd19+4];
	ld.global.f32 	%f79, [%rd19+8];
	mul.wide.u32 	%rd20, %r111, 36;
	add.s64 	%rd21, %rd2, %rd20;
	st.local.f32 	[%rd21], %f77;
	st.local.f32 	[%rd21+4], %f78;
	st.local.f32 	[%rd21+8], %f79;
	ld.global.f32 	%f80, [%rd19+12];
	st.local.f32 	[%rd21+12], %f80;
	ld.global.f32 	%f81, [%rd19+16];
	ld.global.f32 	%f82, [%rd19+20];
	ld.global.f32 	%f83, [%rd19+24];
	st.local.f32 	[%rd21+16], %f81;
	st.local.f32 	[%rd21+20], %f82;
	st.local.f32 	[%rd21+24], %f83;
	ld.global.f32 	%f84, [%rd19+28];
	st.local.f32 	[%rd21+28], %f84;
	ld.global.f32 	%f85, [%rd19+32];
	st.local.f32 	[%rd21+32], %f85;
$L__BB1_10:
	setp.lt.s32 	%p12, %r41, 1;
	mov.f32 	%f186, 0f00000000;
	mov.f32 	%f185, %f186;
	mov.f32 	%f184, %f186;
	@%p12 bra 	$L__BB1_16;
	add.s32 	%r124, %r4, 5783321;
	xor.b32  	%r123, %r4, 362436069;
	add.s32 	%r122, %r4, 123456789;
	cvt.rn.f32.s32 	%f1, %r1;
	cvt.rn.f32.s32 	%f2, %r39;
	cvt.rn.f32.u32 	%f3, %r50;
	cvt.rn.f32.u32 	%f4, %r43;
	setp.eq.s32 	%p13, %r41, 1;
	add.s32 	%r57, %r5, %r4;
	add.s32 	%r121, %r57, 6615241;
	mov.f32 	%f184, 0f00000000;
	mov.f32 	%f185, %f184;
	mov.f32 	%f186, %f184;
	@%p13 bra 	$L__BB1_14;
	add.s32 	%r115, %r57, 8064989;
	and.b32  	%r59, %r41, 2147483646;
	neg.s32 	%r114, %r59;
	xor.b32  	%r118, %r5, 88675123;
	add.s32 	%r117, %r5, 521288629;
	mov.f32 	%f184, 0f00000000;
	mov.u32 	%r116, %r123;
	mov.u32 	%r120, %r122;
$L__BB1_13:
	mov.u32 	%r122, %r124;
	mov.u32 	%r121, %r115;
	shr.u32 	%r60, %r120, 2;
	xor.b32  	%r61, %r60, %r120;
	shl.b32 	%r62, %r122, 4;
	shl.b32 	%r63, %r61, 1;
	xor.b32  	%r64, %r62, %r63;
	xor.b32  	%r65, %r64, %r122;
	xor.b32  	%r123, %r65, %r61;
	add.s32 	%r66, %r121, %r123;
	add.s32 	%r67, %r66, -1087311;
	cvt.rn.f32.u32 	%f90, %r67;
	fma.rn.f32 	%f91, %f90, 0f2F800000, 0f2F000000;
	add.f32 	%f92, %f91, %f1;
	div.rn.f32 	%f93, %f92, %f2;
	shr.u32 	%r68, %r116, 2;
	xor.b32  	%r69, %r68, %r116;
	shl.b32 	%r70, %r123, 4;
	shl.b32 	%r71, %r69, 1;
	xor.b32  	%r72, %r71, %r70;
	xor.b32  	%r73, %r72, %r69;
	xor.b32  	%r30, %r73, %r123;
	add.s32 	%r74, %r121, %r30;
	add.s32 	%r75, %r74, -724874;
	cvt.rn.f32.u32 	%f94, %r75;
	fma.rn.f32 	%f95, %f94, 0f2F800000, 0f2F000000;
	add.f32 	%f96, %f95, %f3;
	div.rn.f32 	%f97, %f96, %f4;
	fma.rn.f32 	%f98, %f93, 0f40000000, 0fBF800000;
	mul.f32 	%f99, %f98, %f2;
	div.rn.f32 	%f100, %f99, %f4;
	fma.rn.f32 	%f101, %f97, 0f40000000, 0fBF800000;
	neg.f32 	%f102, %f101;
	mul.f32 	%f103, %f101, %f101;
	fma.rn.f32 	%f104, %f100, %f100, %f103;
	add.f32 	%f105, %f104, 0f3F800000;
	sqrt.rn.f32 	%f106, %f105;
	div.rn.f32 	%f107, %f100, %f106;
	div.rn.f32 	%f108, %f102, %f106;
	mov.f32 	%f109, 0fBF800000;
	div.rn.f32 	%f110, %f109, %f106;
	{ // callseq 1, 0
	.param .align 16 .b8 param0[24];
	st.param.v4.f32 	[param0], {0f00000000, 0f00000000, 0f00000000, %f107};
	st.param.v2.f32 	[param0+16], {%f108, %f110};
	.param .b64 param1;
	st.param.b64 	[param1], %rd11;
	.param .b32 param2;
	st.param.b32 	[param2], %r42;
	.param .align 16 .b8 param3[12];
	st.param.v2.f32 	[param3], {0f40A00000, 0f40A00000};
	st.param.f32 	[param3+8], 0f40A00000;
	.param .b32 param4;
	st.param.b32 	[param4], 0;
	.param .align 16 .b8 retval0[12];
	call.uni (retval0), 
	_Z9trace_ray3RayP6Spherei6float3i, 
	(
	param0, 
	param1, 
	param2, 
	param3, 
	param4
	);
	ld.param.v2.f32 	{%f111, %f112}, [retval0];
	ld.param.f32 	%f113, [retval0+8];
	} // callseq 1
	add.f32 	%f117, %f184, %f111;
	add.f32 	%f118, %f185, %f112;
	add.f32 	%f119, %f186, %f113;
	shr.u32 	%r76, %r117, 2;
	xor.b32  	%r77, %r76, %r117;
	shl.b32 	%r78, %r30, 4;
	shl.b32 	%r79, %r77, 1;
	xor.b32  	%r80, %r78, %r79;
	xor.b32  	%r81, %r80, %r30;
	xor.b32  	%r31, %r81, %r77;
	add.s32 	%r82, %r121, %r31;
	add.s32 	%r83, %r82, -362437;
	cvt.rn.f32.u32 	%f120, %r83;
	fma.rn.f32 	%f121, %f120, 0f2F800000, 0f2F000000;
	add.f32 	%f122, %f121, %f1;
	div.rn.f32 	%f123, %f122, %f2;
	shr.u32 	%r84, %r118, 2;
	xor.b32  	%r85, %r84, %r118;
	shl.b32 	%r86, %r31, 4;
	shl.b32 	%r87, %r85, 1;
	xor.b32  	%r88, %r87, %r86;
	xor.b32  	%r89, %r88, %r85;
	xor.b32  	%r124, %r89, %r31;
	add.s32 	%r90, %r121, %r124;
	cvt.rn.f32.u32 	%f124, %r90;
	fma.rn.f32 	%f125, %f124, 0f2F800000, 0f2F000000;
	add.f32 	%f126, %f125, %f3;
	div.rn.f32 	%f127, %f126, %f4;
	fma.rn.f32 	%f128, %f123, 0f40000000, 0fBF800000;
	mul.f32 	%f129, %f128, %f2;
	div.rn.f32 	%f130, %f129, %f4;
	fma.rn.f32 	%f131, %f127, 0f40000000, 0fBF800000;
	neg.f32 	%f132, %f131;
	mul.f32 	%f133, %f131, %f131;
	fma.rn.f32 	%f134, %f130, %f130, %f133;
	add.f32 	%f135, %f134, 0f3F800000;
	sqrt.rn.f32 	%f136, %f135;
	div.rn.f32 	%f137, %f130, %f136;
	div.rn.f32 	%f138, %f132, %f136;
	div.rn.f32 	%f139, %f109, %f136;
	{ // callseq 2, 0
	.param .align 16 .b8 param0[24];
	st.param.v4.f32 	[param0], {0f00000000, 0f00000000, 0f00000000, %f137};
	st.param.v2.f32 	[param0+16], {%f138, %f139};
	.param .b64 param1;
	st.param.b64 	[param1], %rd11;
	.param .b32 param2;
	st.param.b32 	[param2], %r42;
	.param .align 16 .b8 param3[12];
	st.param.v2.f32 	[param3], {0f40A00000, 0f40A00000};
	st.param.f32 	[param3+8], 0f40A00000;
	.param .b32 param4;
	st.param.b32 	[param4], 0;
	.param .align 16 .b8 retval0[12];
	call.uni (retval0), 
	_Z9trace_ray3RayP6Spherei6float3i, 
	(
	param0, 
	param1, 
	param2, 
	param3, 
	param4
	);
	ld.param.v2.f32 	{%f140, %f141}, [retval0];
	ld.param.f32 	%f142, [retval0+8];
	} // callseq 2
	add.f32 	%f184, %f117, %f140;
	add.f32 	%f185, %f118, %f141;
	add.f32 	%f186, %f119, %f142;
	add.s32 	%r115, %r121, 1449748;
	add.s32 	%r114, %r114, 2;
	setp.ne.s32 	%p14, %r114, 0;
	mov.u32 	%r116, %r123;
	mov.u32 	%r117, %r30;
	mov.u32 	%r118, %r31;
	mov.u32 	%r120, %r122;
	@%p14 bra 	$L__BB1_13;
$L__BB1_14:
	and.b32  	%r91, %r41, 1;
	setp.eq.b32 	%p15, %r91, 1;
	not.pred 	%p16, %p15;
	@%p16 bra 	$L__BB1_16;
	shr.u32 	%r92, %r122, 2;
	xor.b32  	%r93, %r92, %r122;
	shl.b32 	%r94, %r124, 4;
	shl.b32 	%r95, %r93, 1;
	xor.b32  	%r96, %r94, %r95;
	xor.b32  	%r97, %r96, %r124;
	xor.b32  	%r98, %r97, %r93;
	add.s32 	%r99, %r121, %r98;
	add.s32 	%r100, %r99, 362437;
	cvt.rn.f32.u32 	%f146, %r100;
	fma.rn.f32 	%f147, %f146, 0f2F800000, 0f2F000000;
	add.f32 	%f148, %f147, %f1;
	div.rn.f32 	%f149, %f148, %f2;
	shr.u32 	%r101, %r123, 2;
	xor.b32  	%r102, %r101, %r123;
	shl.b32 	%r103, %r98, 4;
	shl.b32 	%r104, %r102, 1;
	xor.b32  	%r105, %r104, %r103;
	xor.b32  	%r106, %r105, %r102;
	xor.b32  	%r107, %r106, %r98;
	add.s32 	%r108, %r121, %r107;
	add.s32 	%r109, %r108, 724874;
	cvt.rn.f32.u32 	%f150, %r109;
	fma.rn.f32 	%f151, %f150, 0f2F800000, 0f2F000000;
	add.f32 	%f152, %f151, %f3;
	div.rn.f32 	%f153, %f152, %f4;
	fma.rn.f32 	%f154, %f149, 0f40000000, 0fBF800000;
	mul.f32 	%f155, %f154, %f2;
	div.rn.f32 	%f156, %f155, %f4;
	fma.rn.f32 	%f157, %f153, 0f40000000, 0fBF800000;
	neg.f32 	%f158, %f157;
	mul.f32 	%f159, %f157, %f157;
	fma.rn.f32 	%f160, %f156, %f156, %f159;
	add.f32 	%f161, %f160, 0f3F800000;
	sqrt.rn.f32 	%f162, %f161;
	div.rn.f32 	%f163, %f156, %f162;
	div.rn.f32 	%f164, %f158, %f162;
	mov.f32 	%f165, 0fBF800000;
	div.rn.f32 	%f166, %f165, %f162;
	{ // callseq 3, 0
	.param .align 16 .b8 param0[24];
	st.param.v4.f32 	[param0], {0f00000000, 0f00000000, 0f00000000, %f163};
	st.param.v2.f32 	[param0+16], {%f164, %f166};
	.param .b64 param1;
	st.param.b64 	[param1], %rd11;
	.param .b32 param2;
	st.param.b32 	[param2], %r42;
	.param .align 16 .b8 param3[12];
	st.param.v2.f32 	[param3], {0f40A00000, 0f40A00000};
	st.param.f32 	[param3+8], 0f40A00000;
	.param .b32 param4;
	st.param.b32 	[param4], 0;
	.param .align 16 .b8 retval0[12];
	call.uni (retval0), 
	_Z9trace_ray3RayP6Spherei6float3i, 
	(
	param0, 
	param1, 
	param2, 
	param3, 
	param4
	);
	ld.param.v2.f32 	{%f167, %f168}, [retval0];
	ld.param.f32 	%f169, [retval0+8];
	} // callseq 3
	add.f32 	%f184, %f184, %f167;
	add.f32 	%f185, %f185, %f168;
	add.f32 	%f186, %f186, %f169;
$L__BB1_16:
	cvt.rn.f32.s32 	%f173, %r41;
	rcp.rn.f32 	%f174, %f173;
	mul.f32 	%f175, %f174, %f184;
	mul.f32 	%f176, %f174, %f185;
	mul.f32 	%f177, %f174, %f186;
	mul.lo.s32 	%r110, %r3, 3;
	min.f32 	%f178, %f175, 0f3F800000;
	cvta.to.global.u64 	%rd24, %rd9;
	mul.wide.s32 	%rd25, %r110, 4;
	add.s64 	%rd26, %rd24, %rd25;
	st.global.f32 	[%rd26], %f178;
	min.f32 	%f179, %f176, 0f3F800000;
	st.global.f32 	[%rd26+4], %f179;
	min.f32 	%f180, %f177, 0f3F800000;
	st.global.f32 	[%rd26+8], %f180;
$L__BB1_17:
	ret;

}


// ===== COMPILED SASS (sm_100) =====

	.target	sm_100

	.elftype	@"ET_EXEC"


//--------------------- .note.nv.tkinfo           --------------------------
	.section	.note.nv.tkinfo,"",@"SHT_NOTE"
	.sectionflags	@"SHF_NOTE_NV_TKINFO"
	.tkinfo
        /*0018*/ 	.word	0x00000002
        /*0030*/ 	.string	""
        /*0030*/ 	.string	"ptxas"
        /*0030*/ 	.string	"Cuda compilation tools, release 13.0, V13.0.88"
        /*0030*/ 	.string	"Build cuda_13.0.r13.0/compiler.36424714_0"
        /*0030*/ 	.string	"-arch sm_100 -m 64 "



//--------------------- .note.nv.cuinfo           --------------------------
	.section	.note.nv.cuinfo,"",@"SHT_NOTE"
	.sectionflags	@"SHF_NOTE_NV_CUINFO"
        /*0018*/ 	.short	0x0002
        /*001a*/ 	.short	0x0064
        /*001c*/ 	.short	0x0082
	.zero		2


//--------------------- .nv.info                  --------------------------
	.section	.nv.info,"",@"SHT_CUDA_INFO"
	.align	4


	//----- nvinfo : EIATTR_REGCOUNT
	.align		4
        /*0000*/ 	.byte	0x04, 0x2f
        /*0002*/ 	.short	(.L_10 - .L_9)
	.align		4
.L_9:
        /*0004*/ 	.word	index@(ray_trace_kernel)
        /*0008*/ 	.word	0x00000048


	//----- nvinfo : EIATTR_FRAME_SIZE
	.align		4
.L_10:
        /*000c*/ 	.byte	0x04, 0x11
        /*000e*/ 	.short	(.L_12 - .L_11)
	.align		4
.L_11:
        /*0010*/ 	.word	index@($__internal_2_$__cuda_sm20_rcp_rn_f32_slowpath)
        /*0014*/ 	.word	0x00000180


	//----- nvinfo : EIATTR_FRAME_SIZE
	.align		4
.L_12:
        /*0018*/ 	.byte	0x04, 0x11
        /*001a*/ 	.short	(.L_14 - .L_13)
	.align		4
.L_13:
        /*001c*/ 	.word	index@($__internal_1_$__cuda_sm3x_div_rn_noftz_f32_slowpath)
        /*0020*/ 	.word	0x00000180


	//----- nvinfo : EIATTR_FRAME_SIZE
	.align		4
.L_14:
        /*0024*/ 	.byte	0x04, 0x11
        /*0026*/ 	.short	(.L_16 - .L_15)
	.align		4
.L_15:
        /*0028*/ 	.word	index@($__internal_0_$__cuda_sm20_sqrt_rn_f32_slowpath)
        /*002c*/ 	.word	0x00000180


	//----- nvinfo : EIATTR_FRAME_SIZE
	.align		4
.L_16:
        /*0030*/ 	.byte	0x04, 0x11
        /*0032*/ 	.short	(.L_18 - .L_17)
	.align		4
.L_17:
        /*0034*/ 	.word	index@($ray_trace_kernel$_Z9trace_ray3RayP6Spherei6float3i)
        /*0038*/ 	.word	0x00000180


	//----- nvinfo : EIATTR_FRAME_SIZE
	.align		4
.L_18:
        /*003c*/ 	.byte	0x04, 0x11
        /*003e*/ 	.short	(.L_20 - .L_19)
	.align		4
.L_19:
        /*0040*/ 	.word	index@(ray_trace_kernel)
        /*0044*/ 	.word	0x00000180


	//----- nvinfo : EIATTR_MIN_STACK_SIZE
	.align		4
.L_20:
        /*0048*/ 	.byte	0x04, 0x12
        /*004a*/ 	.short	(.L_22 - .L_21)
	.align		4
.L_21:
        /*004c*/ 	.word	index@(ray_trace_kernel)
        /*0050*/ 	.word	0x00000180
.L_22:


//--------------------- .nv.compat                --------------------------
	.section	.nv.compat,"",@"SHT_CUDA_COMPAT_INFO"
	.align	4
        /*0000*/ 	.byte	0x02, 0x09, 0x00, 0x00, 0x02, 0x02, 0x01, 0x00, 0x02, 0x05, 0x05, 0x00, 0x03, 0x07, 0x01, 0x01
        /*0010*/ 	.byte	0x02, 0x03, 0x00, 0x00, 0x02, 0x06, 0x01, 0x00, 0x04, 0x0b, 0x08, 0x00, 0x01, 0x00, 0x00, 0x00
        /*0020*/ 	.byte	0x00, 0x00, 0x00, 0x00


//--------------------- .nv.info.ray_trace_kernel --------------------------
	.section	.nv.info.ray_trace_kernel,"",@"SHT_CUDA_INFO"
	.sectionflags	@""
	.align	4


	//----- nvinfo : EIATTR_CUDA_API_VERSION
	.align		4
        /*0000*/ 	.byte	0x04, 0x37
        /*0002*/ 	.short	(.L_24 - .L_23)
.L_23:
        /*0004*/ 	.word	0x00000082


	//----- nvinfo : EIATTR_KPARAM_INFO
	.align		4
.L_24:
        /*0008*/ 	.byte	0x04, 0x17
        /*000a*/ 	.short	(.L_26 - .L_25)
.L_25:
        /*000c*/ 	.word	0x00000000
        /*0010*/ 	.short	0x0005
        /*0012*/ 	.short	0x0020
        /*0014*/ 	.byte	0x00, 0xf0, 0x11, 0x00


	//----- nvinfo : EIATTR_KPARAM_INFO
	.align		4
.L_26:
        /*0018*/ 	.byte	0x04, 0x17
        /*001a*/ 	.short	(.L_28 - .L_27)
.L_27:
        /*001c*/ 	.word	0x00000000
        /*0020*/ 	.short	0x0004
        /*0022*/ 	.short	0x0018
        /*0024*/ 	.byte	0x00, 0xf5, 0x21, 0x00


	//----- nvinfo : EIATTR_KPARAM_INFO
	.align		4
.L_28:
        /*0028*/ 	.byte	0x04, 0x17
        /*002a*/ 	.short	(.L_30 - .L_29)
.L_29:
        /*002c*/ 	.word	0x00000000
        /*0030*/ 	.short	0x0003
        /*0032*/ 	.short	0x0010
        /*0034*/ 	.byte	0x00, 0xf0, 0x11, 0x00


	//----- nvinfo : EIATTR_KPARAM_INFO
	.align		4
.L_30:
        /*0038*/ 	.byte	0x04, 0x17
        /*003a*/ 	.short	(.L_32 - .L_31)
.L_31:
        /*003c*/ 	.word	0x00000000
        /*0040*/ 	.short	0x0002
        /*0042*/ 	.short	0x000c
        /*0044*/ 	.byte	0x00, 0xf0, 0x11, 0x00


	//----- nvinfo : EIATTR_KPARAM_INFO
	.align		4
.L_32:
        /*0048*/ 	.byte	0x04, 0x17
        /*004a*/ 	.short	(.L_34 - .L_33)
.L_33:
        /*004c*/ 	.word	0x00000000
        /*0050*/ 	.short	0x0001
        /*0052*/ 	.short	0x0008
        /*0054*/ 	.byte	0x00, 0xf0, 0x11, 0x00


	//----- nvinfo : EIATTR_KPARAM_INFO
	.align		4
.L_34:
        /*0058*/ 	.byte	0x04, 0x17
        /*005a*/ 	.short	(.L_36 - .L_35)
.L_35:
        /*005c*/ 	.word	0x00000000
        /*0060*/ 	.short	0x0000
        /*0062*/ 	.short	0x0000
        /*0064*/ 	.byte	0x00, 0xf5, 0x21, 0x00


	//----- nvinfo : EIATTR_SPARSE_MMA_MASK
	.align		4
.L_36:
        /*0068*/ 	.byte	0x03, 0x50
        /*006a*/ 	.short	0x0000


	//----- nvinfo : EIATTR_MAXREG_COUNT
	.align		4
        /*006c*/ 	.byte	0x03, 0x1b
        /*006e*/ 	.short	0x00ff


	//----- nvinfo : EIATTR_MERCURY_ISA_VERSION
	.align		4
        /*0070*/ 	.byte	0x03, 0x5f
        /*0072*/ 	.short	0x0101


	//----- nvinfo : EIATTR_VRC_CTA_INIT_COUNT
	.align		4
        /*0074*/ 	.byte	0x02, 0x4a
	.zero		1
	.zero		1


	//----- nvinfo : EIATTR_EXIT_INSTR_OFFSETS
	.align		4
        /*0078*/ 	.byte	0x04, 0x1c
        /*007a*/ 	.short	(.L_38 - .L_37)


	//   ....[0]....
.L_37:
        /*007c*/ 	.word	0x00000120


	//   ....[1]....
        /*0080*/ 	.word	0x00002c30


	//----- nvinfo : EIATTR_CRS_STACK_SIZE
	.align		4
.L_38:
        /*0084*/ 	.byte	0x04, 0x1e
        /*0086*/ 	.short	(.L_40 - .L_39)
.L_39:
        /*0088*/ 	.word	0x00000000


	//----- nvinfo : EIATTR_CBANK_PARAM_SIZE
	.align		4
.L_40:
        /*008c*/ 	.byte	0x03, 0x19
        /*008e*/ 	.short	0x0024


	//----- nvinfo : EIATTR_PARAM_CBANK
	.align		4
        /*0090*/ 	.byte	0x04, 0x0a
        /*0092*/ 	.short	(.L_42 - .L_41)
	.align		4
.L_41:
        /*0094*/ 	.word	index@(.nv.constant0.ray_trace_kernel)
        /*0098*/ 	.short	0x0380
        /*009a*/ 	.short	0x0024


	//----- nvinfo : EIATTR_SW_WAR
	.align		4
.L_42:
        /*009c*/ 	.byte	0x04, 0x36
        /*009e*/ 	.short	(.L_44 - .L_43)
.L_43:
        /*00a0*/ 	.word	0x00000008
.L_44:


//--------------------- .nv.callgraph             --------------------------
	.section	.nv.callgraph,"",@"SHT_CUDA_CALLGRAPH"
	.align	4
	.sectionentsize	8
	.align		4
        /*0000*/ 	.word	0x00000000
	.align		4
        /*0004*/ 	.word	0xffffffff
	.align		4
        /*0008*/ 	.word	0x00000000
	.align		4
        /*000c*/ 	.word	0xfffffffe
	.align		4
        /*0010*/ 	.word	0x00000000
	.align		4
        /*0014*/ 	.word	0xfffffffd
	.align		4
        /*0018*/ 	.word	0x00000000
	.align		4
        /*001c*/ 	.word	0xfffffffc


//--------------------- .nv.constant4             --------------------------
	.section	.nv.constant4,"a",@progbits
	.align	8
	.align		8
.nv.constant4:
        /*0000*/ 	.dword	precalc_xorwow_matrix
	.align		8
        /*0008*/ 	.dword	precalc_xorwow_offset_matrix
	.align		8
        /*0010*/ 	.dword	mrg32k3aM1
	.align		8
        /*0018*/ 	.dword	mrg32k3aM2
	.align		8
        /*0020*/ 	.dword	mrg32k3aM1SubSeq
	.align		8
        /*0028*/ 	.dword	mrg32k3aM2SubSeq
	.align		8
        /*0030*/ 	.dword	mrg32k3aM1Seq
	.align		8
        /*0038*/ 	.dword	mrg32k3aM2Seq


//--------------------- .nv.constant3             --------------------------
	.section	.nv.constant3,"a",@progbits
	.align	8
.nv.constant3:
	.type		__cr_lgamma_table,@object
	.size		__cr_lgamma_table,(.L_8 - __cr_lgamma_table)
__cr_lgamma_table:
        /*0000*/ 	.byte	0x00, 0x00, 0x00, 0x00, 0x00, 0x00, 0x00, 0x00, 0x00, 0x00, 0x00, 0x00, 0x00, 0x00, 0x00, 0x00
        /*0010*/ 	.byte	0xef, 0x39, 0xfa, 0xfe, 0x42, 0x2e, 0xe6, 0x3f, 0x02, 0x20, 0x2a, 0xfa, 0x0b, 0xab, 0xfc, 0x3f
        /*0020*/ 	.byte	0xf9, 0x2c, 0x92, 0x7c, 0xa7, 0x6c, 0x09, 0x40, 0xc9, 0x79, 0x44, 0x3c, 0x64, 0x26, 0x13, 0x40
        /*0030*/ 	.byte	0xca, 0x01, 0xcf, 0x3a, 0x27, 0x51, 0x1a, 0x40, 0x30, 0xcc, 0x2d, 0xf3, 0xe1, 0x0c, 0x21, 0x40
        /*0040*/ 	.byte	0x0d, 0xb7, 0xfc, 0x82, 0x8e, 0x35, 0x25, 0x40
.L_8:


//--------------------- .text.ray_trace_kernel    --------------------------
	.section	.text.ray_trace_kernel,"ax",@progbits
	.align	128
        .global         ray_trace_kernel
        .type           ray_trace_kernel,@function
        .size           ray_trace_kernel,(.L_x_173 - ray_trace_kernel)
        .other          ray_trace_kernel,@"STO_CUDA_ENTRY STV_DEFAULT"
ray_trace_kernel:
.text.ray_trace_kernel:
[----:B------:R-:W0:Y:S01]  /*0000*/  LDC R1, c[0x0][0x37c] ;  /* 0x0000df00ff017b82 */ /* 0x000e220000000800 */
[----:B------:R-:W1:Y:S01]  /*0010*/  S2R R0, SR_TID.Y ;  /* 0x0000000000007919 */ /* 0x000e620000002200 */
[----:B------:R-:W2:Y:S06]  /*0020*/  LDCU UR5, c[0x0][0x2fc] ;  /* 0x00005f80ff0577ac */ /* 0x000eac0008000800 */
[----:B------:R-:W3:Y:S01]  /*0030*/  LDC R2, c[0x0][0x360] ;  /* 0x0000d800ff027b82 */ /* 0x000ee20000000800 */
[----:B0-----:R-:W-:Y:S01]  /*0040*/  IADD3 R1, PT, PT, R1, -0x180, RZ ;  /* 0xfffffe8001017810 */ /* 0x001fe20007ffe0ff */
[----:B------:R-:W3:Y:S01]  /*0050*/  S2R R3, SR_TID.X ;  /* 0x0000000000037919 */ /* 0x000ee20000002100 */
[----:B------:R-:W0:Y:S01]  /*0060*/  LDCU.64 UR8, c[0x0][0x388] ;  /* 0x00007100ff0877ac */ /* 0x000e220008000a00 */
[----:B------:R-:W4:Y:S04]  /*0070*/  LDCU UR4, c[0x0][0x2f8] ;  /* 0x00005f00ff0477ac */ /* 0x000f280008000800 */
[----:B------:R-:W1:Y:S08]  /*0080*/  S2UR UR7, SR_CTAID.Y ;  /* 0x00000000000779c3 */ /* 0x000e700000002600 */
[----:B------:R-:W1:Y:S08]  /*0090*/  LDC R37, c[0x0][0x364] ;  /* 0x0000d900ff257b82 */ /* 0x000e700000000800 */
[----:B------:R-:W3:Y:S01]  /*00a0*/  S2UR UR6, SR_CTAID.X ;  /* 0x00000000000679c3 */ /* 0x000ee20000002500 */
[----:B-1----:R-:W-:-:S05]  /*00b0*/  IMAD R37, R37, UR7, R0 ;  /* 0x0000000725257c24 */ /* 0x002fca000f8e0200 */
[----:B0-----:R-:W-:Y:S01]  /*00c0*/  ISETP.GE.AND P0, PT, R37, UR9, PT ;  /* 0x0000000925007c0c */ /* 0x001fe2000bf06270 */
[----:B---3--:R-:W-:Y:S01]  /*00d0*/  IMAD R2, R2, UR6, R3 ;  /* 0x0000000602027c24 */ /* 0x008fe2000f8e0203 */
[----:B------:R-:W-:-:S04]  /*00e0*/  IADD3 R3, PT, PT, R1, 0x10, RZ ;  /* 0x0000001001037810 */ /* 0x000fc80007ffe0ff */
[----:B------:R-:W-:Y:S02]  /*00f0*/  ISETP.GE.OR P0, PT, R2, UR8, P0 ;  /* 0x0000000802007c0c */ /* 0x000fe40008706670 */
[----:B----4-:R-:W-:-:S04]  /*0100*/  IADD3 R24, P1, PT, R3, UR4, RZ ;  /* 0x0000000403187c10 */ /* 0x010fc8000ff3e0ff */
[----:B--2---:R-:W-:-:S07]  /*0110*/  IADD3.X R23, PT, PT, RZ, UR5, RZ, P1, !PT ;  /* 0x00000005ff177c10 */ /* 0x004fce0008ffe4ff */
[----:B------:R-:W-:Y:S05]  /*0120*/  @P0 EXIT ;  /* 0x000000000000094d */ /* 0x000fea0003800000 */
[----:B------:R-:W0:Y:S01]  /*0130*/  LDC R5, c[0x0][0x3a0] ;  /* 0x0000e800ff057b82 */ /* 0x000e220000000800 */
[----:B------:R-:W-:Y:S02]  /*0140*/  IMAD R44, R37, UR8, R2 ;  /* 0x00000008252c7c24 */ /* 0x000fe4000f8e0202 */
[----:B------:R-:W-:Y:S01]  /*0150*/  HFMA2 R25, -RZ, RZ, -178.125, -3742 ;  /* 0xd991eb4fff197431 */ /* 0x000fe200000001ff */
[----:B------:R-:W1:Y:S02]  /*0160*/  LDCU.64 UR36, c[0x0][0x358] ;  /* 0x00006b00ff2477ac */ /* 0x000e640008000a00 */
[C---:B------:R-:W-:Y:S02]  /*0170*/  LOP3.LUT R0, R44.reuse, 0xaad26b49, RZ, 0x3c, !PT ;  /* 0xaad26b492c007812 */ /* 0x040fe400078e3cff */
[----:B------:R-:W-:-:S03]  /*0180*/  ISETP.GT.AND P0, PT, R44, -0x1, PT ;  /* 0xffffffff2c00780c */ /* 0x000fc60003f04270 */
[----:B------:R-:W-:Y:S01]  /*0190*/  IMAD R0, R0, 0x4182bed5, RZ ;  /* 0x4182bed500007824 */ /* 0x000fe200078e02ff */
[----:B------:R-:W-:Y:S02]  /*01a0*/  SEL R25, R25, 0x8bf16996, P0 ;  /* 0x8bf1699619197807 */ /* 0x000fe40000000000 */
[----:B0-----:R-:W-:-:S13]  /*01b0*/  ISETP.GE.AND P1, PT, R5, 0x1, PT ;  /* 0x000000010500780c */ /* 0x001fda0003f26270 */
[----:B-1----:R-:W-:Y:S05]  /*01c0*/  @!P1 BRA `(.L_x_0) ;  /* 0x0000000800189947 */ /* 0x002fea0003800000 */
[C---:B------:R-:W-:Y:S01]  /*01d0*/  ISETP.GE.U32.AND P0, PT, R5.reuse, 0x4, PT ;  /* 0x000000040500780c */ /* 0x040fe20003f06070 */
[----:B------:R-:W-:Y:S01]  /*01e0*/  IMAD.MOV.U32 R4, RZ, RZ, RZ ;  /* 0x000000ffff047224 */ /* 0x000fe200078e00ff */
[----:B------:R-:W-:-:S04]  /*01f0*/  LOP3.LUT R30, R5, 0x3, RZ, 0xc0, !PT ;  /* 0x00000003051e7812 */ /* 0x000fc800078ec0ff */
[----:B------:R-:W-:-:S07]  /*0200*/  ISETP.NE.AND P1, PT, R30, RZ, PT ;  /* 0x000000ff1e00720c */ /* 0x000fce0003f25270 */
[----:B------:R-:W-:Y:S06]  /*0210*/  @!P0 BRA `(.L_x_1) ;  /* 0x0000000400188947 */ /* 0x000fec0003800000 */
[----:B------:R-:W0:Y:S01]  /*0220*/  LDCU.64 UR4, c[0x0][0x398] ;  /* 0x00007300ff0477ac */ /* 0x000e220008000a00 */
[----:B------:R-:W-:Y:S02]  /*0230*/  LOP3.LUT R4, R5, 0x7ffffffc, RZ, 0xc0, !PT ;  /* 0x7ffffffc05047812 */ /* 0x000fe400078ec0ff */
[----:B------:R-:W-:Y:S02]  /*0240*/  IADD3 R22, PT, PT, R3, 0x48, RZ ;  /* 0x0000004803167810 */ /* 0x000fe40007ffe0ff */
[----:B------:R-:W-:Y:S01]  /*0250*/  IADD3 R5, PT, PT, -R4, RZ, RZ ;  /* 0x000000ff04057210 */ /* 0x000fe20007ffe1ff */
[----:B0-----:R-:W-:-:S04]  /*0260*/  UIADD3 UR4, UP0, UPT, UR4, 0x50, URZ ;  /* 0x0000005004047890 */ /* 0x001fc8000ff1e0ff */
[----:B------:R-:W-:Y:S02]  /*0270*/  UIADD3.X UR5, UPT, UPT, URZ, UR5, URZ, UP0, !UPT ;  /* 0x00000005ff057290 */ /* 0x000fe400087fe4ff */
[----:B------:R-:W-:-:S04]  /*0280*/  MOV R12, UR4 ;  /* 0x00000004000c7c02 */ /* 0x000fc80008000f00 */
[----:B------:R-:W-:-:S07]  /*0290*/  MOV R13, UR5 ;  /* 0x00000005000d7c02 */ /* 0x000fce0008000f00 */
.L_x_2:
[----:B------:R-:W-:Y:S01]  /*02a0*/  IMAD.MOV.U32 R6, RZ, RZ, R12 ;  /* 0x000000ffff067224 */ /* 0x000fe200078e000c */
[----:B------:R-:W-:-:S05]  /*02b0*/  MOV R7, R13 ;  /* 0x0000000d00077202 */ /* 0x000fca0000000f00 */
[----:B------:R-:W2:Y:S04]  /*02c0*/  LDG.E R8, desc[UR36][R6.64+-0x50] ;  /* 0xffffb02406087981 */ /* 0x000ea8000c1e1900 */
[----:B------:R-:W2:Y:S04]  /*02d0*/  LDG.E R9, desc[UR36][R6.64+-0x4c] ;  /* 0xffffb42406097981 */ /* 0x000ea8000c1e1900 */
[----:B------:R-:W3:Y:S04]  /*02e0*/  LDG.E R10, desc[UR36][R6.64+-0x48] ;  /* 0xffffb824060a7981 */ /* 0x000ee8000c1e1900 */
[----:B------:R-:W3:Y:S04]  /*02f0*/  LDG.E R11, desc[UR36][R6.64+-0x44] ;  /* 0xffffbc24060b7981 */ /* 0x000ee8000c1e1900 */
[----:B------:R-:W4:Y:S04]  /*0300*/  LDG.E R12, desc[UR36][R6.64+-0x40] ;  /* 0xffffc024060c7981 */ /* 0x000f28000c1e1900 */
[----:B------:R-:W4:Y:S04]  /*0310*/  LDG.E R13, desc[UR36][R6.64+-0x3c] ;  /* 0xffffc424060d7981 */ /* 0x000f28000c1e1900 */
[----:B------:R-:W5:Y:S04]  /*0320*/  LDG.E R14, desc[UR36][R6.64+-0x38] ;  /* 0xffffc824060e7981 */ /* 0x000f68000c1e1900 */
        /* <DEDUP_REMOVED lines=11> */
[----:B--2---:R0:W-:Y:S04]  /*03e0*/  STL.64 [R22+-0x48], R8 ;  /* 0xffffb80816007387 */ /* 0x0041e80000100a00 */
[----:B---3--:R1:W-:Y:S04]  /*03f0*/  STL.64 [R22+-0x40], R10 ;  /* 0xffffc00a16007387 */ /* 0x0083e80000100a00 */
[----:B0-----:R-:W2:Y:S04]  /*0400*/  LDG.E R8, desc[UR36][R6.64] ;  /* 0x0000002406087981 */ /* 0x001ea8000c1e1900 */
[----:B------:R-:W2:Y:S04]  /*0410*/  LDG.E R9, desc[UR36][R6.64+0x4] ;  /* 0x0000042406097981 */ /* 0x000ea8000c1e1900 */
[----:B-1----:R-:W3:Y:S04]  /*0420*/  LDG.E R10, desc[UR36][R6.64+0x8] ;  /* 0x00000824060a7981 */ /* 0x002ee8000c1e1900 */
[----:B------:R-:W3:Y:S04]  /*0430*/  LDG.E R11, desc[UR36][R6.64+0xc] ;  /* 0x00000c24060b7981 */ /* 0x000ee8000c1e1900 */
[----:B----4-:R0:W-:Y:S04]  /*0440*/  STL.64 [R22+-0x38], R12 ;  /* 0xffffc80c16007387 */ /* 0x0101e80000100a00 */
[----:B-----5:R1:W-:Y:S04]  /*0450*/  STL.64 [R22+-0x30], R14 ;  /* 0xffffd00e16007387 */ /* 0x0203e80000100a00 */
[----:B------:R4:W-:Y:S04]  /*0460*/  STL.64 [R22+-0x28], R16 ;  /* 0xffffd81016007387 */ /* 0x0009e80000100a00 */
[----:B0-----:R-:W5:Y:S04]  /*0470*/  LDG.E R12, desc[UR36][R6.64+0x10] ;  /* 0x00001024060c7981 */ /* 0x001f68000c1e1900 */
[----:B------:R-:W5:Y:S04]  /*0480*/  LDG.E R13, desc[UR36][R6.64+0x14] ;  /* 0x00001424060d7981 */ /* 0x000f68000c1e1900 */
[----:B------:R0:W-:Y:S04]  /*0490*/  STL.64 [R22+-0x20], R18 ;  /* 0xffffe01216007387 */ /* 0x0001e80000100a00 */
[----:B------:R0:W-:Y:S04]  /*04a0*/  STL.64 [R22+-0x18], R20 ;  /* 0xffffe81416007387 */ /* 0x0001e80000100a00 */
[----:B-1----:R-:W5:Y:S04]  /*04b0*/  LDG.E R14, desc[UR36][R6.64+0x18] ;  /* 0x00001824060e7981 */ /* 0x002f68000c1e1900 */
[----:B------:R-:W5:Y:S04]  /*04c0*/  LDG.E R15, desc[UR36][R6.64+0x1c] ;  /* 0x00001c24060f7981 */ /* 0x000f68000c1e1900 */
[----:B----4-:R-:W4:Y:S04]  /*04d0*/  LDG.E R16, desc[UR36][R6.64+0x20] ;  /* 0x0000202406107981 */ /* 0x010f28000c1e1900 */
[----:B------:R-:W4:Y:S04]  /*04e0*/  LDG.E R17, desc[UR36][R6.64+0x28] ;  /* 0x0000282406117981 */ /* 0x000f28000c1e1900 */
[----:B0-----:R-:W4:Y:S04]  /*04f0*/  LDG.E R18, desc[UR36][R6.64+0x2c] ;  /* 0x00002c2406127981 */ /* 0x001f28000c1e1900 */
[----:B------:R-:W4:Y:S04]  /*0500*/  LDG.E R19, desc[UR36][R6.64+0x30] ;  /* 0x0000302406137981 */ /* 0x000f28000c1e1900 */
[----:B------:R-:W4:Y:S04]  /*0510*/  LDG.E R20, desc[UR36][R6.64+0x34] ;  /* 0x0000342406147981 */ /* 0x000f28000c1e1900 */
[----:B------:R-:W4:Y:S04]  /*0520*/  LDG.E R21, desc[UR36][R6.64+0x38] ;  /* 0x0000382406157981 */ /* 0x000f28000c1e1900 */
[----:B--2---:R0:W-:Y:S04]  /*0530*/  STL.64 [R22], R8 ;  /* 0x0000000816007387 */ /* 0x0041e80000100a00 */
[----:B---3--:R1:W-:Y:S04]  /*0540*/  STL.64 [R22+0x8], R10 ;  /* 0x0000080a16007387 */ /* 0x0083e80000100a00 */
[----:B0-----:R-:W2:Y:S04]  /*0550*/  LDG.E R8, desc[UR36][R6.64+0x3c] ;  /* 0x00003c2406087981 */ /* 0x001ea8000c1e1900 */
[----:B------:R-:W2:Y:S04]  /*0560*/  LDG.E R9, desc[UR36][R6.64+0x40] ;  /* 0x0000402406097981 */ /* 0x000ea8000c1e1900 */
[----:B-1----:R-:W3:Y:S04]  /*0570*/  LDG.E R10, desc[UR36][R6.64+0x44] ;  /* 0x00004424060a7981 */ /* 0x002ee8000c1e1900 */
[----:B------:R-:W3:Y:S01]  /*0580*/  LDG.E R11, desc[UR36][R6.64+0x48] ;  /* 0x00004824060b7981 */ /* 0x000ee2000c1e1900 */
[----:B------:R-:W-:-:S04]  /*0590*/  IADD3 R5, PT, PT, R5, 0x4, RZ ;  /* 0x0000000405057810 */ /* 0x000fc80007ffe0ff */
[----:B------:R-:W-:Y:S01]  /*05a0*/  ISETP.NE.AND P0, PT, R5, RZ, PT ;  /* 0x000000ff0500720c */ /* 0x000fe20003f05270 */
[----:B-----5:R0:W-:Y:S04]  /*05b0*/  STL.64 [R22+0x10], R12 ;  /* 0x0000100c16007387 */ /* 0x0201e80000100a00 */
[----:B------:R-:W-:Y:S04]  /*05c0*/  STL.64 [R22+-0x10], R26 ;  /* 0xfffff01a16007387 */ /* 0x000fe80000100a00 */
[----:B------:R-:W-:Y:S01]  /*05d0*/  STL.64 [R22+-0x8], R28 ;  /* 0xfffff81c16007387 */ /* 0x000fe20000100a00 */
[----:B0-----:R-:W-:-:S03]  /*05e0*/  IADD3 R12, P2, PT, R6, 0xa0, RZ ;  /* 0x000000a0060c7810 */ /* 0x001fc60007f5e0ff */
[----:B------:R-:W-:Y:S01]  /*05f0*/  STL.64 [R22+0x18], R14 ;  /* 0x0000180e16007387 */ /* 0x000fe20000100a00 */
[----:B------:R-:W-:-:S03]  /*0600*/  IADD3.X R13, PT, PT, RZ, R7, RZ, P2, !PT ;  /* 0x00000007ff0d7210 */ /* 0x000fc600017fe4ff */
[----:B----4-:R-:W-:Y:S04]  /*0610*/  STL.64 [R22+0x20], R16 ;  /* 0x0000201016007387 */ /* 0x010fe80000100a00 */
[----:B------:R-:W-:Y:S04]  /*0620*/  STL.64 [R22+0x28], R18 ;  /* 0x0000281216007387 */ /* 0x000fe80000100a00 */
[----:B------:R-:W-:Y:S04]  /*0630*/  STL.64 [R22+0x30], R20 ;  /* 0x0000301416007387 */ /* 0x000fe80000100a00 */
[----:B--2---:R-:W-:Y:S04]  /*0640*/  STL.64 [R22+0x38], R8 ;  /* 0x0000380816007387 */ /* 0x004fe80000100a00 */
[----:B---3--:R0:W-:Y:S02]  /*0650*/  STL.64 [R22+0x40], R10 ;  /* 0x0000400a16007387 */ /* 0x0081e40000100a00 */
[----:B0-----:R-:W-:Y:S01]  /*0660*/  IADD3 R22, PT, PT, R22, 0x90, RZ ;  /* 0x0000009016167810 */ /* 0x001fe20007ffe0ff */
[----:B------:R-:W-:Y:S06]  /*0670*/  @P0 BRA `(.L_x_2) ;  /* 0xfffffffc00080947 */ /* 0x000fec000383ffff */
.L_x_1:
[----:B------:R-:W-:Y:S05]  /*0680*/  @!P1 BRA `(.L_x_0) ;  /* 0x0000000000e89947 */ /* 0x000fea0003800000 */
[----:B------:R-:W0:Y:S01]  /*0690*/  LDCU UR4, c[0x0][0x3a0] ;  /* 0x00007400ff0477ac */ /* 0x000e220008000800 */
[----:B------:R-:W-:Y:S01]  /*06a0*/  ISETP.NE.AND P0, PT, R30, 0x1, PT ;  /* 0x000000011e00780c */ /* 0x000fe20003f05270 */
[----:B0-----:R-:W-:-:S04]  /*06b0*/  ULOP3.LUT UR4, UR4, 0x1, URZ, 0xc0, !UPT ;  /* 0x0000000104047892 */ /* 0x001fc8000f8ec0ff */
[----:B------:R-:W-:-:S08]  /*06c0*/  UISETP.NE.U32.AND UP0, UPT, UR4, 0x1, UPT ;  /* 0x000000010400788c */ /* 0x000fd0000bf05070 */
[----:B------:R-:W-:Y:S05]  /*06d0*/  @!P0 BRA `(.L_x_3) ;  /* 0x0000000000888947 */ /* 0x000fea0003800000 */
[----:B------:R-:W0:Y:S01]  /*06e0*/  LDC.64 R8, c[0x0][0x398] ;  /* 0x0000e600ff087b82 */ /* 0x000e220000000a00 */
[----:B------:R-:W-:-:S04]  /*06f0*/  IMAD R5, R4, 0xa, RZ ;  /* 0x0000000a04057824 */ /* 0x000fc800078e02ff */
[----:B0-----:R-:W-:-:S05]  /*0700*/  IMAD.WIDE.U32 R6, R5, 0x4, R8 ;  /* 0x0000000405067825 */ /* 0x001fca00078e0008 */
[----:B------:R-:W2:Y:S04]  /*0710*/  LDG.E R10, desc[UR36][R6.64] ;  /* 0x00000024060a7981 */ /* 0x000ea8000c1e1900 */
[----:B------:R-:W2:Y:S04]  /*0720*/  LDG.E R11, desc[UR36][R6.64+0x4] ;  /* 0x00000424060b7981 */ /* 0x000ea8000c1e1900 */
[----:B------:R-:W3:Y:S04]  /*0730*/  LDG.E R12, desc[UR36][R6.64+0x8] ;  /* 0x00000824060c7981 */ /* 0x000ee8000c1e1900 */
[----:B------:R-:W3:Y:S01]  /*0740*/  LDG.E R13, desc[UR36][R6.64+0xc] ;  /* 0x00000c24060d7981 */ /* 0x000ee2000c1e1900 */
[----:B------:R-:W-:-:S02]  /*0750*/  VIADD R15, R5, 0xa ;  /* 0x0000000a050f7836 */ /* 0x000fc40000000000 */
[----:B------:R-:W-:Y:S01]  /*0760*/  IMAD R5, R4, 0x24, R3 ;  /* 0x0000002404057824 */ /* 0x000fe200078e0203 */
[----:B------:R-:W4:Y:S01]  /*0770*/  LDG.E R14, desc[UR36][R6.64+0x10] ;  /* 0x00001024060e7981 */ /* 0x000f22000c1e1900 */
[----:B------:R-:W-:-:S03]  /*0780*/  IMAD.WIDE.U32 R8, R15, 0x4, R8 ;  /* 0x000000040f087825 */ /* 0x000fc600078e0008 */
        /* <DEDUP_REMOVED lines=9> */
[----:B--2---:R0:W-:Y:S04]  /*0820*/  STL.64 [R5], R10 ;  /* 0x0000000a05007387 */ /* 0x0041e80000100a00 */
[----:B---3--:R1:W-:Y:S04]  /*0830*/  STL.64 [R5+0x8], R12 ;  /* 0x0000080c05007387 */ /* 0x0083e80000100a00 */
[----:B0-----:R-:W2:Y:S04]  /*0840*/  LDG.E R10, desc[UR36][R8.64+0x14] ;  /* 0x00001424080a7981 */ /* 0x001ea8000c1e1900 */
[----:B------:R-:W2:Y:S04]  /*0850*/  LDG.E R11, desc[UR36][R8.64+0x18] ;  /* 0x00001824080b7981 */ /* 0x000ea8000c1e1900 */
[----:B-1----:R-:W3:Y:S04]  /*0860*/  LDG.E R12, desc[UR36][R8.64+0x1c] ;  /* 0x00001c24080c7981 */ /* 0x002ee8000c1e1900 */
[----:B------:R-:W3:Y:S04]  /*0870*/  LDG.E R13, desc[UR36][R8.64+0x20] ;  /* 0x00002024080d7981 */ /* 0x000ee8000c1e1900 */
[----:B----4-:R0:W-:Y:S04]  /*0880*/  STL.64 [R5+0x10], R14 ;  /* 0x0000100e05007387 */ /* 0x0101e80000100a00 */
[----:B-----5:R0:W-:Y:S04]  /*0890*/  STL.64 [R5+0x18], R16 ;  /* 0x0000181005007387 */ /* 0x0201e80000100a00 */
[----:B------:R0:W-:Y:S04]  /*08a0*/  STL.64 [R5+0x20], R18 ;  /* 0x0000201205007387 */ /* 0x0001e80000100a00 */
[----:B------:R0:W-:Y:S04]  /*08b0*/  STL.64 [R5+0x28], R20 ;  /* 0x0000281405007387 */ /* 0x0001e80000100a00 */
[----:B------:R0:W-:Y:S01]  /*08c0*/  STL.64 [R5+0x30], R26 ;  /* 0x0000301a05007387 */ /* 0x0001e20000100a00 */
[----:B------:R-:W-:-:S03]  /*08d0*/  IADD3 R4, PT, PT, R4, 0x2, RZ ;  /* 0x0000000204047810 */ /* 0x000fc60007ffe0ff */
[----:B--2---:R0:W-:Y:S04]  /*08e0*/  STL.64 [R5+0x38], R10 ;  /* 0x0000380a05007387 */ /* 0x0041e80000100a00 */
[----:B---3--:R0:W-:Y:S02]  /*08f0*/  STL.64 [R5+0x40], R12 ;  /* 0x0000400c05007387 */ /* 0x0081e40000100a00 */
.L_x_3:
[----:B------:R-:W-:Y:S05]  /*0900*/  BRA.U UP0, `(.L_x_0) ;  /* 0x0000000100487547 */ /* 0x000fea000b800000 */
[----:B------:R-:W1:Y:S01]  /*0910*/  LDC.64 R6, c[0x0][0x398] ;  /* 0x0000e600ff067b82 */ /* 0x000e620000000a00 */
[----:B0-----:R-:W-:-:S04]  /*0920*/  IMAD R5, R4, 0xa, RZ ;  /* 0x0000000a04057824 */ /* 0x001fc800078e02ff */
[----:B-1----:R-:W-:-:S05]  /*0930*/  IMAD.WIDE.U32 R6, R5, 0x4, R6 ;  /* 0x0000000405067825 */ /* 0x002fca00078e0006 */
        /* <DEDUP_REMOVED lines=8> */
[----:B------:R-:W5:Y:S01]  /*09c0*/  LDG.E R16, desc[UR36][R6.64+0x20] ;  /* 0x0000202406107981 */ /* 0x000f62000c1e1900 */
[----:B------:R-:W-:-:S05]  /*09d0*/  IMAD R3, R4, 0x24, R3 ;  /* 0x0000002404037824 */ /* 0x000fca00078e0203 */
[----:B--2---:R1:W-:Y:S04]  /*09e0*/  STL.64 [R3], R8 ;  /* 0x0000000803007387 */ /* 0x0043e80000100a00 */
[----:B---3--:R1:W-:Y:S04]  /*09f0*/  STL.64 [R3+0x8], R10 ;  /* 0x0000080a03007387 */ /* 0x0083e80000100a00 */
[----:B----4-:R1:W-:Y:S04]  /*0a00*/  STL.64 [R3+0x10], R12 ;  /* 0x0000100c03007387 */ /* 0x0103e80000100a00 */
[----:B-----5:R1:W-:Y:S04]  /*0a10*/  STL.64 [R3+0x18], R14 ;  /* 0x0000180e03007387 */ /* 0x0203e80000100a00 */
[----:B------:R1:W-:Y:S02]  /*0a20*/  STL [R3+0x20], R16 ;  /* 0x0000201003007387 */ /* 0x0003e40000100800 */
.L_x_0:
[----:B------:R-:W2:Y:S01]  /*0a30*/  LDCU UR4, c[0x0][0x390] ;  /* 0x00007200ff0477ac */ /* 0x000ea20008000800 */
[----:B0-----:R-:W-:Y:S02]  /*0a40*/  MOV R17, RZ ;  /* 0x000000ff00117202 */ /* 0x001fe40000000f00 */
[----:B------:R-:W-:Y:S01]  /*0a50*/  CS2R R18, SRZ ;  /* 0x0000000000127805 */ /* 0x000fe2000001ff00 */
[----:B--2---:R-:W-:-:S09]  /*0a60*/  UISETP.GE.AND UP0, UPT, UR4, 0x1, UPT ;  /* 0x000000010400788c */ /* 0x004fd2000bf06270 */
[----:B------:R-:W-:Y:S05]  /*0a70*/  BRA.U !UP0, `(.L_x_4) ;  /* 0x0000002108087547 */ /* 0x000fea000b800000 */
[----:B------:R-:W0:Y:S01]  /*0a80*/  LDCU.64 UR6, c[0x0][0x388] ;  /* 0x00007100ff0677ac */ /* 0x000e220008000a00 */
[C---:B------:R-:W-:Y:S01]  /*0a90*/  IADD3 R36, PT, PT, R0.reuse, 0x583f19, RZ ;  /* 0x00583f1900247810 */ /* 0x040fe20007ffe0ff */
[----:B------:R-:W-:Y:S01]  /*0aa0*/  HFMA2 R17, -RZ, RZ, 0, 0 ;  /* 0x00000000ff117431 */ /* 0x000fe200000001ff */
[C---:B------:R-:W-:Y:S01]  /*0ab0*/  LOP3.LUT R30, R0.reuse, 0x159a55e5, RZ, 0x3c, !PT ;  /* 0x159a55e5001e7812 */ /* 0x040fe200078e3cff */
[----:B------:R-:W-:Y:S01]  /*0ac0*/  UISETP.NE.AND UP0, UPT, UR4, 0x1, UPT ;  /* 0x000000010400788c */ /* 0x000fe2000bf05270 */
[C---:B------:R-:W-:Y:S01]  /*0ad0*/  IADD3 R28, PT, PT, R0.reuse, 0x75bcd15, RZ ;  /* 0x075bcd15001c7810 */ /* 0x040fe20007ffe0ff */
[----:B------:R-:W-:Y:S01]  /*0ae0*/  IMAD.IADD R0, R0, 0x1, R25 ;  /* 0x0000000100007824 */ /* 0x000fe200078e0219 */
[----:B------:R-:W-:Y:S02]  /*0af0*/  I2FP.F32.S32 R39, R2 ;  /* 0x0000000200277245 */ /* 0x000fe40000201400 */
[----:B------:R-:W-:Y:S02]  /*0b00*/  CS2R R18, SRZ ;  /* 0x0000000000127805 */ /* 0x000fe4000001ff00 */
[----:B------:R-:W-:-:S02]  /*0b10*/  I2FP.F32.U32 R37, R37 ;  /* 0x0000002500257245 */ /* 0x000fc40000201000 */
[----:B------:R-:W-:Y:S02]  /*0b20*/  IADD3 R29, PT, PT, R0, 0x64f0c9, RZ ;  /* 0x0064f0c9001d7810 */ /* 0x000fe40007ffe0ff */
[----:B0-----:R-:W-:Y:S02]  /*0b30*/  I2FP.F32.S32 R38, UR6 ;  /* 0x0000000600267c45 */ /* 0x001fe40008201400 */
[----:B------:R-:W-:Y:S01]  /*0b40*/  I2FP.F32.U32 R31, UR7 ;  /* 0x00000007001f7c45 */ /* 0x000fe20008201000 */
[----:B------:R-:W-:Y:S06]  /*0b50*/  BRA.U !UP0, `(.L_x_5) ;  /* 0x0000001508407547 */ /* 0x000fec000b800000 */
[----:B------:R-:W-:Y:S01]  /*0b60*/  ULOP3.LUT UR4, UR4, 0x7ffffffe, URZ, 0xc0, !UPT ;  /* 0x7ffffffe04047892 */ /* 0x000fe2000f8ec0ff */
[C---:B------:R-:W-:Y:S01]  /*0b70*/  LOP3.LUT R2, R25.reuse, 0x5491333, RZ, 0x3c, !PT ;  /* 0x0549133319027812 */ /* 0x040fe200078e3cff */
[----:B------:R-:W-:Y:S01]  /*0b80*/  VIADD R25, R25, 0x1f123bb5 ;  /* 0x1f123bb519197836 */ /* 0x000fe20000000000 */
[----:B-1----:R-:W-:Y:S01]  /*0b90*/  IADD3 R3, PT, PT, R0, 0x7b0fdd, RZ ;  /* 0x007b0fdd00037810 */ /* 0x002fe20007ffe0ff */
[----:B------:R-:W-:Y:S01]  /*0ba0*/  UIADD3 UR38, UPT, UPT, -UR4, URZ, URZ ;  /* 0x000000ff04267290 */ /* 0x000fe2000fffe1ff */
[----:B------:R-:W-:Y:S02]  /*0bb0*/  MOV R16, R30 ;  /* 0x0000001e00107202 */ /* 0x000fe40000000f00 */
[----:B------:R-:W-:-:S09]  /*0bc0*/  MOV R19, RZ ;  /* 0x000000ff00137202 */ /* 0x000fd20000000f00 */
.L_x_36:
[----:B------:R-:W-:Y:S01]  /*0bd0*/  SHF.R.U32.HI R5, RZ, 0x2, R28 ;  /* 0x00000002ff057819 */ /* 0x000fe2000001161c */
[----:B------:R-:W0:Y:S01]  /*0be0*/  MUFU.RCP R9, R38 ;  /* 0x0000002600097308 */ /* 0x000e220000001000 */
[----:B------:R-:W-:Y:S01]  /*0bf0*/  SHF.L.U32 R7, R36, 0x4, RZ ;  /* 0x0000000424077819 */ /* 0x000fe200000006ff */
[----:B------:R-:W-:Y:S01]  /*0c00*/  BSSY.RECONVERGENT B6, `(.L_x_6) ;  /* 0x0000018000067945 */ /* 0x000fe20003800200 */
[----:B------:R-:W-:Y:S01]  /*0c10*/  LOP3.LUT R5, R5, R28, RZ, 0x3c, !PT ;  /* 0x0000001c05057212 */ /* 0x000fe200078e3cff */
[----:B------:R-:W-:Y:S01]  /*0c20*/  IMAD.MOV.U32 R28, RZ, RZ, R36 ;  /* 0x000000ffff1c7224 */ /* 0x000fe200078e0024 */
[----:B------:R-:W-:Y:S02]  /*0c30*/  MOV R29, R3 ;  /* 0x00000003001d7202 */ /* 0x000fe40000000f00 */
[----:B------:R-:W-:-:S04]  /*0c40*/  SHF.L.U32 R0, R5, 0x1, RZ ;  /* 0x0000000105007819 */ /* 0x000fc800000006ff */
[----:B------:R-:W-:-:S04]  /*0c50*/  LOP3.LUT R0, R36, R7, R0, 0x96, !PT ;  /* 0x0000000724007212 */ /* 0x000fc800078e9600 */
[----:B------:R-:W-:Y:S02]  /*0c60*/  LOP3.LUT R30, R0, R5, RZ, 0x3c, !PT ;  /* 0x00000005001e7212 */ /* 0x000fe400078e3cff */
[----:B------:R-:W-:Y:S01]  /*0c70*/  MOV R5, 0x2f800000 ;  /* 0x2f80000000057802 */ /* 0x000fe20000000f00 */
[----:B0-----:R-:W-:Y:S01]  /*0c80*/  FFMA R4, -R38, R9, 1 ;  /* 0x3f80000026047423 */ /* 0x001fe20000000109 */
[----:B------:R-:W-:-:S03]  /*0c90*/  IADD3 R0, PT, PT, R3, -0x10974f, R30 ;  /* 0xffef68b103007810 */ /* 0x000fc60007ffe01e */
[----:B------:R-:W-:Y:S01]  /*0ca0*/  FFMA R9, R9, R4, R9 ;  /* 0x0000000409097223 */ /* 0x000fe20000000009 */
[----:B------:R-:W-:-:S05]  /*0cb0*/  I2FP.F32.U32 R0, R0 ;  /* 0x0000000000007245 */ /* 0x000fca0000201000 */
[----:B------:R-:W-:-:S04]  /*0cc0*/  FFMA R0, R0, R5, 1.1641532182693481445e-10 ;  /* 0x2f00000000007423 */ /* 0x000fc80000000005 */
[----:B------:R-:W-:-:S04]  /*0cd0*/  FADD R4, R39, R0 ;  /* 0x0000000027047221 */ /* 0x000fc80000000000 */
[----:B------:R-:W0:Y:S01]  /*0ce0*/  FCHK P0, R4, R38 ;  /* 0x0000002604007302 */ /* 0x000e220000000000 */
[----:B------:R-:W-:-:S04]  /*0cf0*/  FFMA R26, R4, R9, RZ ;  /* 0x00000009041a7223 */ /* 0x000fc800000000ff */
[----:B------:R-:W-:-:S04]  /*0d00*/  FFMA R0, -R38, R26, R4 ;  /* 0x0000001a26007223 */ /* 0x000fc80000000104 */
[----:B------:R-:W-:Y:S01]  /*0d10*/  FFMA R26, R9, R0, R26 ;  /* 0x00000000091a7223 */ /* 0x000fe2000000001a */
[----:B0-----:R-:W-:Y:S06]  /*0d20*/  @!P0 BRA `(.L_x_7) ;  /* 0x0000000000148947 */ /* 0x001fec0003800000 */
[----:B------:R-:W-:Y:S01]  /*0d30*/  HFMA2 R21, -RZ, RZ, 0, 0 ;  /* 0x00000000ff157431 */ /* 0x000fe200000001ff */
[----:B------:R-:W-:Y:S02]  /*0d40*/  MOV R5, R38 ;  /* 0x0000002600057202 */ /* 0x000fe40000000f00 */
[----:B------:R-:W-:-:S07]  /*0d50*/  MOV R20, 0xd70 ;  /* 0x00000d7000147802 */ /* 0x000fce0000000f00 */
[----:B------:R-:W-:Y:S05]  /*0d60*/  CALL.REL.NOINC `($__internal_1_$__cuda_sm3x_div_rn_noftz_f32_slowpath) ;  /* 0x0000006400347944 */ /* 0x000fea0003c00000 */
[----:B------:R-:W-:-:S07]  /*0d70*/  MOV R26, R4 ;  /* 0x00000004001a7202 */ /* 0x000fce0000000f00 */
.L_x_7:
[----:B------:R-:W-:Y:S05]  /*0d80*/  BSYNC.RECONVERGENT B6 ;  /* 0x0000000000067941 */ /* 0x000fea0003800200 */
.L_x_6:
[----:B------:R-:W-:Y:S01]  /*0d90*/  SHF.R.U32.HI R3, RZ, 0x2, R16 ;  /* 0x00000002ff037819 */ /* 0x000fe20000011610 */
[----:B------:R-:W-:Y:S01]  /*0da0*/  IMAD.SHL.U32 R0, R30, 0x10, RZ ;  /* 0x000000101e007824 */ /* 0x000fe200078e00ff */
[----:B------:R-:W0:Y:S01]  /*0db0*/  MUFU.RCP R6, R31 ;  /* 0x0000001f00067308 */ /* 0x000e220000001000 */
[----:B------:R-:W-:Y:S01]  /*0dc0*/  BSSY.RECONVERGENT B6, `(.L_x_8) ;  /* 0x0000016000067945 */ /* 0x000fe20003800200 */
[----:B------:R-:W-:-:S04]  /*0dd0*/  LOP3.LUT R3, R3, R16, RZ, 0x3c, !PT ;  /* 0x0000001003037212 */ /* 0x000fc800078e3cff */
[----:B------:R-:W-:-:S04]  /*0de0*/  SHF.L.U32 R4, R3, 0x1, RZ ;  /* 0x0000000103047819 */ /* 0x000fc800000006ff */
[----:B------:R-:W-:-:S04]  /*0df0*/  LOP3.LUT R3, R3, R4, R0, 0x96, !PT ;  /* 0x0000000403037212 */ /* 0x000fc800078e9600 */
[----:B------:R-:W-:Y:S01]  /*0e00*/  LOP3.LUT R22, R3, R30, RZ, 0x3c, !PT ;  /* 0x0000001e03167212 */ /* 0x000fe200078e3cff */
[----:B------:R-:W-:-:S03]  /*0e10*/  HFMA2 R3, -RZ, RZ, 0.1171875, 0 ;  /* 0x2f800000ff037431 */ /* 0x000fc600000001ff */
[----:B------:R-:W-:-:S04]  /*0e20*/  IADD3 R0, PT, PT, R29, -0xb0f8a, R22 ;  /* 0xfff4f0761d007810 */ /* 0x000fc80007ffe016 */
[----:B------:R-:W-:-:S05]  /*0e30*/  I2FP.F32.U32 R0, R0 ;  /* 0x0000000000007245 */ /* 0x000fca0000201000 */
[----:B------:R-:W-:Y:S01]  /*0e40*/  FFMA R0, R0, R3, 1.1641532182693481445e-10 ;  /* 0x2f00000000007423 */ /* 0x000fe20000000003 */
[----:B0-----:R-:W-:-:S03]  /*0e50*/  FFMA R3, -R31, R6, 1 ;  /* 0x3f8000001f037423 */ /* 0x001fc60000000106 */
[----:B------:R-:W-:Y:S01]  /*0e60*/  FADD R4, R37, R0 ;  /* 0x0000000025047221 */ /* 0x000fe20000000000 */
[----:B------:R-:W-:-:S03]  /*0e70*/  FFMA R3, R6, R3, R6 ;  /* 0x0000000306037223 */ /* 0x000fc60000000006 */
[----:B------:R-:W0:Y:S01]  /*0e80*/  FCHK P0, R4, R31 ;  /* 0x0000001f04007302 */ /* 0x000e220000000000 */
[----:B------:R-:W-:-:S04]  /*0e90*/  FFMA R16, R4, R3, RZ ;  /* 0x0000000304107223 */ /* 0x000fc800000000ff */
[----:B------:R-:W-:-:S04]  /*0ea0*/  FFMA R0, -R31, R16, R4 ;  /* 0x000000101f007223 */ /* 0x000fc80000000104 */
[----:B------:R-:W-:Y:S01]  /*0eb0*/  FFMA R16, R3, R0, R16 ;  /* 0x0000000003107223 */ /* 0x000fe20000000010 */
[----:B0-----:R-:W-:Y:S06]  /*0ec0*/  @!P0 BRA `(.L_x_9) ;  /* 0x0000000000148947 */ /* 0x001fec0003800000 */
[----:B------:R-:W-:Y:S02]  /*0ed0*/  MOV R5, R31 ;  /* 0x0000001f00057202 */ /* 0x000fe40000000f00 */
[----:B------:R-:W-:Y:S02]  /*0ee0*/  MOV R20, 0xf10 ;  /* 0x00000f1000147802 */ /* 0x000fe40000000f00 */
[----:B------:R-:W-:-:S07]  /*0ef0*/  MOV R21, 0x0 ;  /* 0x0000000000157802 */ /* 0x000fce0000000f00 */
[----:B------:R-:W-:Y:S05]  /*0f00*/  CALL.REL.NOINC `($__internal_1_$__cuda_sm3x_div_rn_noftz_f32_slowpath) ;  /* 0x0000006000cc7944 */ /* 0x000fea0003c00000 */
[----:B------:R-:W-:-:S07]  /*0f10*/  IMAD.MOV.U32 R16, RZ, RZ, R4 ;  /* 0x000000ffff107224 */ /* 0x000fce00078e0004 */
.L_x_9:
[----:B------:R-:W-:Y:S05]  /*0f20*/  BSYNC.RECONVERGENT B6 ;  /* 0x0000000000067941 */ /* 0x000fea0003800200 */
.L_x_8:
[----:B------:R-:W0:Y:S01]  /*0f30*/  MUFU.RCP R0, R31 ;  /* 0x0000001f00007308 */ /* 0x000e220000001000 */
[----:B------:R-:W-:Y:S01]  /*0f40*/  MOV R3, 0x40000000 ;  /* 0x4000000000037802 */ /* 0x000fe20000000f00 */
[----:B------:R-:W-:Y:S04]  /*0f50*/  BSSY.RECONVERGENT B6, `(.L_x_10) ;  /* 0x000000f000067945 */ /* 0x000fe80003800200 */
[----:B------:R-:W-:-:S04]  /*0f60*/  FFMA R3, R26, R3, -1 ;  /* 0xbf8000001a037423 */ /* 0x000fc80000000003 */
[----:B------:R-:W-:-:S04]  /*0f70*/  FMUL R4, R38, R3 ;  /* 0x0000000326047220 */ /* 0x000fc80000400000 */
[----:B------:R-:W1:Y:S01]  /*0f80*/  FCHK P0, R4, R31 ;  /* 0x0000001f04007302 */ /* 0x000e620000000000 */
[----:B0-----:R-:W-:-:S04]  /*0f90*/  FFMA R5, -R31, R0, 1 ;  /* 0x3f8000001f057423 */ /* 0x001fc80000000100 */
[----:B------:R-:W-:-:S04]  /*0fa0*/  FFMA R3, R0, R5, R0 ;  /* 0x0000000500037223 */ /* 0x000fc80000000000 */
[----:B------:R-:W-:-:S04]  /*0fb0*/  FFMA R26, R3, R4, RZ ;  /* 0x00000004031a7223 */ /* 0x000fc800000000ff */
[----:B------:R-:W-:-:S04]  /*0fc0*/  FFMA R5, -R31, R26, R4 ;  /* 0x0000001a1f057223 */ /* 0x000fc80000000104 */
[----:B------:R-:W-:Y:S01]  /*0fd0*/  FFMA R26, R3, R5, R26 ;  /* 0x00000005031a7223 */ /* 0x000fe2000000001a */
[----:B-1----:R-:W-:Y:S06]  /*0fe0*/  @!P0 BRA `(.L_x_11) ;  /* 0x0000000000148947 */ /* 0x002fec0003800000 */
[----:B------:R-:W-:Y:S01]  /*0ff0*/  HFMA2 R21, -RZ, RZ, 0, 0 ;  /* 0x00000000ff157431 */ /* 0x000fe200000001ff */
[----:B------:R-:W-:Y:S02]  /*1000*/  MOV R5, R31 ;  /* 0x0000001f00057202 */ /* 0x000fe40000000f00 */
[----:B------:R-:W-:-:S07]  /*1010*/  MOV R20, 0x1030 ;  /* 0x0000103000147802 */ /* 0x000fce0000000f00 */
[----:B------:R-:W-:Y:S05]  /*1020*/  CALL.REL.NOINC `($__internal_1_$__cuda_sm3x_div_rn_noftz_f32_slowpath) ;  /* 0x0000006000847944 */ /* 0x000fea0003c00000 */
[----:B------:R-:W-:-:S07]  /*1030*/  MOV R26, R4 ;  /* 0x00000004001a7202 */ /* 0x000fce0000000f00 */
.L_x_11:
[----:B------:R-:W-:Y:S05]  /*1040*/  BSYNC.RECONVERGENT B6 ;  /* 0x0000000000067941 */ /* 0x000fea0003800200 */
.L_x_10:
[----:B------:R-:W-:Y:S01]  /*1050*/  IMAD.MOV.U32 R3, RZ, RZ, 0x40000000 ;  /* 0x40000000ff037424 */ /* 0x000fe200078e00ff */
[----:B------:R-:W-:Y:S03]  /*1060*/  BSSY.RECONVERGENT B6, `(.L_x_12) ;  /* 0x0000012000067945 */ /* 0x000fe60003800200 */
[----:B------:R-:W-:-:S04]  /*1070*/  FFMA R16, R16, R3, -1 ;  /* 0xbf80000010107423 */ /* 0x000fc80000000003 */
[----:B------:R-:W-:-:S04]  /*1080*/  FMUL R3, R16, R16 ;  /* 0x0000001010037220 */ /* 0x000fc80000400000 */
[----:B------:R-:W-:-:S04]  /*1090*/  FFMA R3, R26, R26, R3 ;  /* 0x0000001a1a037223 */ /* 0x000fc80000000003 */
[----:B------:R-:W-:-:S04]  /*10a0*/  FADD R4, R3, 1 ;  /* 0x3f80000003047421 */ /* 0x000fc80000000000 */
[----:B------:R0:W1:Y:S01]  /*10b0*/  MUFU.RSQ R3, R4 ;  /* 0x0000000400037308 */ /* 0x0000620000001400 */
[----:B------:R-:W-:-:S04]  /*10c0*/  IADD3 R0, PT, PT, R4, -0xd000000, RZ ;  /* 0xf300000004007810 */ /* 0x000fc80007ffe0ff */
[----:B------:R-:W-:-:S13]  /*10d0*/  ISETP.GT.U32.AND P0, PT, R0, 0x727fffff, PT ;  /* 0x727fffff0000780c */ /* 0x000fda0003f04070 */
[----:B01----:R-:W-:Y:S05]  /*10e0*/  @!P0 BRA `(.L_x_13) ;  /* 0x0000000000148947 */ /* 0x003fea0003800000 */
[----:B------:R-:W-:Y:S01]  /*10f0*/  HFMA2 R21, -RZ, RZ, 0, 0 ;  /* 0x00000000ff157431 */ /* 0x000fe200000001ff */
[----:B------:R-:W-:-:S07]  /*1100*/  MOV R20, 0x1120 ;  /* 0x0000112000147802 */ /* 0x000fce0000000f00 */
[----:B------:R-:W-:Y:S05]  /*1110*/  CALL.REL.NOINC `($__internal_0_$__cuda_sm20_sqrt_rn_f32_slowpath) ;  /* 0x0000005c00dc7944 */ /* 0x000fea0003c00000 */
[----:B------:R-:W-:Y:S01]  /*1120*/  MOV R45, R4 ;  /* 0x00000004002d7202 */ /* 0x000fe20000000f00 */
[----:B------:R-:W-:Y:S06]  /*1130*/  BRA `(.L_x_14) ;  /* 0x0000000000107947 */ /* 0x000fec0003800000 */
.L_x_13:
[----:B------:R-:W-:Y:S01]  /*1140*/  FMUL.FTZ R45, R4, R3 ;  /* 0x00000003042d7220 */ /* 0x000fe20000410000 */
[----:B------:R-:W-:-:S03]  /*1150*/  FMUL.FTZ R0, R3, 0.5 ;  /* 0x3f00000003007820 */ /* 0x000fc60000410000 */
[----:B------:R-:W-:-:S04]  /*1160*/  FFMA R4, -R45, R45, R4 ;  /* 0x0000002d2d047223 */ /* 0x000fc80000000104 */
[----:B------:R-:W-:-:S07]  /*1170*/  FFMA R45, R4, R0, R45 ;  /* 0x00000000042d7223 */ /* 0x000fce000000002d */
.L_x_14:
[----:B------:R-:W-:Y:S05]  /*1180*/  BSYNC.RECONVERGENT B6 ;  /* 0x0000000000067941 */ /* 0x000fea0003800200 */
.L_x_12:
[----:B------:R-:W0:Y:S01]  /*1190*/  MUFU.RCP R0, R45 ;  /* 0x0000002d00007308 */ /* 0x000e220000001000 */
[----:B------:R-:W-:Y:S07]  /*11a0*/  BSSY.RECONVERGENT B6, `(.L_x_15) ;  /* 0x000000e000067945 */ /* 0x000fee0003800200 */
[----:B------:R-:W1:Y:S01]  /*11b0*/  FCHK P0, R26, R45 ;  /* 0x0000002d1a007302 */ /* 0x000e620000000000 */
[----:B0-----:R-:W-:-:S04]  /*11c0*/  FFMA R27, R0, -R45, 1 ;  /* 0x3f800000001b7423 */ /* 0x001fc8000000082d */
[----:B------:R-:W-:-:S04]  /*11d0*/  FFMA R27, R0, R27, R0 ;  /* 0x0000001b001b7223 */ /* 0x000fc80000000000 */
[----:B------:R-:W-:-:S04]  /*11e0*/  FFMA R3, R27, R26, RZ ;  /* 0x0000001a1b037223 */ /* 0x000fc800000000ff */
[----:B------:R-:W-:-:S04]  /*11f0*/  FFMA R0, R3, -R45, R26 ;  /* 0x8000002d03007223 */ /* 0x000fc8000000001a */
[----:B------:R-:W-:Y:S01]  /*1200*/  FFMA R27, R27, R0, R3 ;  /* 0x000000001b1b7223 */ /* 0x000fe20000000003 */
[----:B-1----:R-:W-:Y:S06]  /*1210*/  @!P0 BRA `(.L_x_16) ;  /* 0x0000000000188947 */ /* 0x002fec0003800000 */
[----:B------:R-:W-:Y:S01]  /*1220*/  HFMA2 R21, -RZ, RZ, 0, 0 ;  /* 0x00000000ff157431 */ /* 0x000fe200000001ff */
[----:B------:R-:W-:Y:S01]  /*1230*/  MOV R4, R26 ;  /* 0x0000001a00047202 */ /* 0x000fe20000000f00 */
[----:B------:R-:W-:Y:S01]  /*1240*/  IMAD.MOV.U32 R5, RZ, RZ, R45 ;  /* 0x000000ffff057224 */ /* 0x000fe200078e002d */
[----:B------:R-:W-:-:S07]  /*1250*/  MOV R20, 0x1270 ;  /* 0x0000127000147802 */ /* 0x000fce0000000f00 */
[----:B------:R-:W-:Y:S05]  /*1260*/  CALL.REL.NOINC `($__internal_1_$__cuda_sm3x_div_rn_noftz_f32_slowpath) ;  /* 0x0000005c00f47944 */ /* 0x000fea0003c00000 */
[----:B------:R-:W-:-:S07]  /*1270*/  MOV R27, R4 ;  /* 0x00000004001b7202 */ /* 0x000fce0000000f00 */
.L_x_16:
[----:B------:R-:W-:Y:S05]  /*1280*/  BSYNC.RECONVERGENT B6 ;  /* 0x0000000000067941 */ /* 0x000fea0003800200 */
.L_x_15:
[----:B------:R-:W0:Y:S01]  /*1290*/  MUFU.RCP R0, R45 ;  /* 0x0000002d00007308 */ /* 0x000e220000001000 */
[----:B------:R-:W-:Y:S07]  /*12a0*/  BSSY.RECONVERGENT B6, `(.L_x_17) ;  /* 0x000000e000067945 */ /* 0x000fee0003800200 */
[----:B------:R-:W1:Y:S01]  /*12b0*/  FCHK P0, -R16, R45 ;  /* 0x0000002d10007302 */ /* 0x000e620000000100 */
[----:B0-----:R-:W-:-:S04]  /*12c0*/  FFMA R3, R0, -R45, 1 ;  /* 0x3f80000000037423 */ /* 0x001fc8000000082d */
[----:B------:R-:W-:-:S04]  /*12d0*/  FFMA R0, R0, R3, R0 ;  /* 0x0000000300007223 */ /* 0x000fc80000000000 */
[----:B------:R-:W-:-:S04]  /*12e0*/  FFMA R3, -R16, R0, RZ ;  /* 0x0000000010037223 */ /* 0x000fc800000001ff */
[----:B------:R-:W-:-:S04]  /*12f0*/  FFMA R26, R3, -R45, -R16 ;  /* 0x8000002d031a7223 */ /* 0x000fc80000000810 */
[----:B------:R-:W-:Y:S01]  /*1300*/  FFMA R26, R0, R26, R3 ;  /* 0x0000001a001a7223 */ /* 0x000fe20000000003 */
[----:B-1----:R-:W-:Y:S06]  /*1310*/  @!P0 BRA `(.L_x_18) ;  /* 0x0000000000188947 */ /* 0x002fec0003800000 */
[----:B------:R-:W-:Y:S02]  /*1320*/  HFMA2 R21, -RZ, RZ, 0, 0 ;  /* 0x00000000ff157431 */ /* 0x000fe400000001ff */
[----:B------:R-:W-:Y:S01]  /*1330*/  FADD R4, -R16, -RZ ;  /* 0x800000ff10047221 */ /* 0x000fe20000000100 */
[----:B------:R-:W-:Y:S02]  /*1340*/  MOV R5, R45 ;  /* 0x0000002d00057202 */ /* 0x000fe40000000f00 */
[----:B------:R-:W-:-:S07]  /*1350*/  MOV R20, 0x1370 ;  /* 0x0000137000147802 */ /* 0x000fce0000000f00 */
[----:B------:R-:W-:Y:S05]  /*1360*/  CALL.REL.NOINC `($__internal_1_$__cuda_sm3x_div_rn_noftz_f32_slowpath) ;  /* 0x0000005c00b47944 */ /* 0x000fea0003c00000 */
[----:B------:R-:W-:-:S07]  /*1370*/  IMAD.MOV.U32 R26, RZ, RZ, R4 ;  /* 0x000000ffff1a7224 */ /* 0x000fce00078e0004 */
.L_x_18:
[----:B------:R-:W-:Y:S05]  /*1380*/  BSYNC.RECONVERGENT B6 ;  /* 0x0000000000067941 */ /* 0x000fea0003800200 */
.L_x_17:
[----:B------:R-:W0:Y:S01]  /*1390*/  MUFU.RCP R0, R45 ;  /* 0x0000002d00007308 */ /* 0x000e220000001000 */
[----:B------:R-:W-:Y:S01]  /*13a0*/  UMOV UR4, 0x3f800000 ;  /* 0x3f80000000047882 */ /* 0x000fe20000000000 */
[----:B------:R-:W-:Y:S01]  /*13b0*/  BSSY.RECONVERGENT B6, `(.L_x_19) ;  /* 0x000000f000067945 */ /* 0x000fe20003800200 */
[----:B------:R-:W-:-:S05]  /*13c0*/  MOV R4, UR4 ;  /* 0x0000000400047c02 */ /* 0x000fca0008000f00 */
[----:B------:R-:W1:Y:S01]  /*13d0*/  FCHK P0, -R4, R45 ;  /* 0x0000002d04007302 */ /* 0x000e620000000100 */
[----:B0-----:R-:W-:-:S04]  /*13e0*/  FFMA R9, R0, -R45, 1 ;  /* 0x3f80000000097423 */ /* 0x001fc8000000082d */
[----:B------:R-:W-:-:S04]  /*13f0*/  FFMA R9, R0, R9, R0 ;  /* 0x0000000900097223 */ /* 0x000fc80000000000 */
[----:B------:R-:W-:-:S04]  /*1400*/  FFMA R0, R9, -1, RZ ;  /* 0xbf80000009007823 */ /* 0x000fc800000000ff */
[----:B------:R-:W-:-:S04]  /*1410*/  FFMA R3, R0, -R45, -1 ;  /* 0xbf80000000037423 */ /* 0x000fc8000000082d */
[----:B------:R-:W-:Y:S01]  /*1420*/  FFMA R9, R9, R3, R0 ;  /* 0x0000000309097223 */ /* 0x000fe20000000000 */
[----:B-1----:R-:W-:Y:S06]  /*1430*/  @!P0 BRA `(.L_x_20) ;  /* 0x0000000000188947 */ /* 0x002fec0003800000 */
[----:B------:R-:W-:Y:S01]  /*1440*/  HFMA2 R4, -RZ, RZ, -1.875, 0 ;  /* 0xbf800000ff047431 */ /* 0x000fe200000001ff */
[----:B------:R-:W-:Y:S02]  /*1450*/  MOV R5, R45 ;  /* 0x0000002d00057202 */ /* 0x000fe40000000f00 */
[----:B------:R-:W-:Y:S02]  /*1460*/  MOV R20, 0x1490 ;  /* 0x0000149000147802 */ /* 0x000fe40000000f00 */
[----:B------:R-:W-:-:S07]  /*1470*/  MOV R21, 0x0 ;  /* 0x0000000000157802 */ /* 0x000fce0000000f00 */
[----:B------:R-:W-:Y:S05]  /*1480*/  CALL.REL.NOINC `($__internal_1_$__cuda_sm3x_div_rn_noftz_f32_slowpath) ;  /* 0x0000005c006c7944 */ /* 0x000fea0003c00000 */
[----:B------:R-:W-:-:S07]  /*1490*/  IMAD.MOV.U32 R9, RZ, RZ, R4 ;  /* 0x000000ffff097224 */ /* 0x000fce00078e0004 */
.L_x_20:
[----:B------:R-:W-:Y:S05]  /*14a0*/  BSYNC.RECONVERGENT B6 ;  /* 0x0000000000067941 */ /* 0x000fea0003800200 */
.L_x_19:
[----:B------:R-:W-:Y:S01]  /*14b0*/  HFMA2 R14, -RZ, RZ, 2.3125, 0 ;  /* 0x40a00000ff0e7431 */ /* 0x000fe200000001ff */
[----:B------:R-:W-:Y:S01]  /*14c0*/  MOV R15, 0x40a00000 ;  /* 0x40a00000000f7802 */ /* 0x000fe20000000f00 */
[----:B------:R-:W0:Y:S01]  /*14d0*/  LDCU UR4, c[0x0][0x3a0] ;  /* 0x00007400ff0477ac */ /* 0x000e220008000800 */
[----:B------:R-:W-:Y:S01]  /*14e0*/  HFMA2 R13, -RZ, RZ, 0, 0 ;  /* 0x00000000ff0d7431 */ /* 0x000fe200000001ff */
[----:B------:R-:W-:Y:S02]  /*14f0*/  MOV R7, R27 ;  /* 0x0000001b00077202 */ /* 0x000fe40000000f00 */
[----:B------:R-:W-:Y:S02]  /*1500*/  CS2R R4, SRZ ;  /* 0x0000000000047805 */ /* 0x000fe4000001ff00 */
[----:B------:R-:W-:Y:S01]  /*1510*/  MOV R8, R26 ;  /* 0x0000001a00087202 */ /* 0x000fe20000000f00 */
[----:B------:R1:W-:Y:S01]  /*1520*/  STL.64 [R1], R14 ;  /* 0x0000000e01007387 */ /* 0x0003e20000100a00 */
[----:B------:R-:W-:Y:S01]  /*1530*/  IMAD.MOV.U32 R6, RZ, RZ, RZ ;  /* 0x000000ffff067224 */ /* 0x000fe200078e00ff */
[----:B------:R-:W-:Y:S01]  /*1540*/  MOV R10, R24 ;  /* 0x00000018000a7202 */ /* 0x000fe20000000f00 */
[----:B------:R-:W-:Y:S01]  /*1550*/  IMAD.MOV.U32 R21, RZ, RZ, 0x0 ;  /* 0x00000000ff157424 */ /* 0x000fe200078e00ff */
[----:B------:R1:W-:Y:S01]  /*1560*/  STL [R1+0x8], R14 ;  /* 0x0000080e01007387 */ /* 0x0003e20000100800 */
[----:B------:R-:W-:-:S02]  /*1570*/  MOV R11, R23 ;  /* 0x00000017000b7202 */ /* 0x000fc40000000f00 */
[----:B------:R-:W-:Y:S02]  /*1580*/  MOV R20, 0x15b0 ;  /* 0x000015b000147802 */ /* 0x000fe40000000f00 */
[----:B0-----:R-:W-:-:S07]  /*1590*/  MOV R12, UR4 ;  /* 0x00000004000c7c02 */ /* 0x001fce0008000f00 */
[----:B-1----:R-:W-:Y:S05]  /*15a0*/  CALL.REL.NOINC `($ray_trace_kernel$_Z9trace_ray3RayP6Spherei6float3i) ;  /* 0x0000001400a47944 */ /* 0x002fea0003c00000 */
[----:B------:R-:W-:Y:S01]  /*15b0*/  SHF.R.U32.HI R0, RZ, 0x2, R25 ;  /* 0x00000002ff007819 */ /* 0x000fe20000011619 */
[----:B------:R-:W-:Y:S01]  /*15c0*/  BSSY.RECONVERGENT B6, `(.L_x_21) ;  /* 0x000001c000067945 */ /* 0x000fe20003800200 */
[----:B------:R-:W-:Y:S01]  /*15d0*/  SHF.L.U32 R3, R22, 0x4, RZ ;  /* 0x0000000416037819 */ /* 0x000fe200000006ff */
[----:B------:R-:W-:Y:S01]  /*15e0*/  FADD R19, R19, R4 ;  /* 0x0000000413137221 */ /* 0x000fe20000000000 */
[----:B------:R-:W-:Y:S01]  /*15f0*/  LOP3.LUT R0, R0, R25, RZ, 0x3c, !PT ;  /* 0x0000001900007212 */ /* 0x000fe200078e3cff */
[----:B------:R-:W-:Y:S01]  /*1600*/  FADD R18, R18, R5 ;  /* 0x0000000512127221 */ /* 0x000fe20000000000 */
[----:B------:R-:W-:Y:S02]  /*1610*/  FADD R17, R17, R6 ;  /* 0x0000000611117221 */ /* 0x000fe40000000000 */
[----:B------:R-:W-:-:S04]  /*1620*/  SHF.L.U32 R7, R0, 0x1, RZ ;  /* 0x0000000100077819 */ /* 0x000fc800000006ff */
[----:B------:R-:W-:Y:S02]  /*1630*/  LOP3.LUT R3, R22, R3, R7, 0x96, !PT ;  /* 0x0000000316037212 */ /* 0x000fe400078e9607 */
[----:B------:R-:W0:Y:S02]  /*1640*/  MUFU.RCP R7, R38 ;  /* 0x0000002600077308 */ /* 0x000e240000001000 */
[----:B------:R-:W-:Y:S02]  /*1650*/  LOP3.LUT R16, R3, R0, RZ, 0x3c, !PT ;  /* 0x0000000003107212 */ /* 0x000fe400078e3cff */
[----:B------:R-:W-:Y:S02]  /*1660*/  MOV R3, 0x2f800000 ;  /* 0x2f80000000037802 */ /* 0x000fe40000000f00 */
        /* <DEDUP_REMOVED lines=11> */
[----:B------:R-:W-:Y:S01]  /*1720*/  HFMA2 R21, -RZ, RZ, 0, 0 ;  /* 0x00000000ff157431 */ /* 0x000fe200000001ff */
[----:B------:R-:W-:Y:S01]  /*1730*/  MOV R4, R3 ;  /* 0x0000000300047202 */ /* 0x000fe20000000f00 */
[----:B------:R-:W-:Y:S01]  /*1740*/  IMAD.MOV.U32 R5, RZ, RZ, R38 ;  /* 0x000000ffff057224 */ /* 0x000fe200078e0026 */
[----:B------:R-:W-:-:S07]  /*1750*/  MOV R20, 0x1770 ;  /* 0x0000177000147802 */ /* 0x000fce0000000f00 */
[----:B------:R-:W-:Y:S05]  /*1760*/  CALL.REL.NOINC `($__internal_1_$__cuda_sm3x_div_rn_noftz_f32_slowpath) ;  /* 0x0000005800b47944 */ /* 0x000fea0003c00000 */
[----:B------:R-:W-:-:S07]  /*1770*/  MOV R25, R4 ;  /* 0x0000000400197202 */ /* 0x000fce0000000f00 */
.L_x_22:
[----:B------:R-:W-:Y:S05]  /*1780*/  BSYNC.RECONVERGENT B6 ;  /* 0x0000000000067941 */ /* 0x000fea0003800200 */
.L_x_21:
[----:B------:R-:W-:Y:S01]  /*1790*/  SHF.R.U32.HI R3, RZ, 0x2, R2 ;  /* 0x00000002ff037819 */ /* 0x000fe20000011602 */
[----:B------:R-:W-:Y:S01]  /*17a0*/  BSSY.RECONVERGENT B6, `(.L_x_23) ;  /* 0x0000018000067945 */ /* 0x000fe20003800200 */
[----:B------:R-:W-:Y:S02]  /*17b0*/  SHF.L.U32 R0, R16, 0x4, RZ ;  /* 0x0000000410007819 */ /* 0x000fe400000006ff */
[----:B------:R-:W-:-:S04]  /*17c0*/  LOP3.LUT R3, R3, R2, RZ, 0x3c, !PT ;  /* 0x0000000203037212 */ /* 0x000fc800078e3cff */
[----:B------:R-:W-:-:S04]  /*17d0*/  SHF.L.U32 R2, R3, 0x1, RZ ;  /* 0x0000000103027819 */ /* 0x000fc800000006ff */
[----:B------:R-:W-:Y:S02]  /*17e0*/  LOP3.LUT R3, R3, R2, R0, 0x96, !PT ;  /* 0x0000000203037212 */ /* 0x000fe400078e9600 */
[----:B------:R-:W0:Y:S02]  /*17f0*/  MUFU.RCP R2, R31 ;  /* 0x0000001f00027308 */ /* 0x000e240000001000 */
[----:B------:R-:W-:Y:S01]  /*1800*/  LOP3.LUT R36, R3, R16, RZ, 0x3c, !PT ;  /* 0x0000001003247212 */ /* 0x000fe200078e3cff */
[----:B------:R-:W-:-:S04]  /*1810*/  HFMA2 R3, -RZ, RZ, 0.1171875, 0 ;  /* 0x2f800000ff037431 */ /* 0x000fc800000001ff */
[----:B------:R-:W-:-:S05]  /*1820*/  IMAD.IADD R0, R29, 0x1, R36 ;  /* 0x000000011d007824 */ /* 0x000fca00078e0224 */
        /* <DEDUP_REMOVED lines=14> */
[----:B------:R-:W-:-:S07]  /*1910*/  MOV R2, R4 ;  /* 0x0000000400027202 */ /* 0x000fce0000000f00 */
.L_x_24:
[----:B------:R-:W-:Y:S05]  /*1920*/  BSYNC.RECONVERGENT B6 ;  /* 0x0000000000067941 */ /* 0x000fea0003800200 */
.L_x_23:
[----:B------:R-:W0:Y:S01]  /*1930*/  MUFU.RCP R6, R31 ;  /* 0x0000001f00067308 */ /* 0x000e220000001000 */
[----:B------:R-:W-:Y:S01]  /*1940*/  IMAD.MOV.U32 R0, RZ, RZ, 0x40000000 ;  /* 0x40000000ff007424 */ /* 0x000fe200078e00ff */
[----:B------:R-:W-:Y:S03]  /*1950*/  BSSY.RECONVERGENT B6, `(.L_x_25) ;  /* 0x000000f000067945 */ /* 0x000fe60003800200 */
        /* <DEDUP_REMOVED lines=14> */
.L_x_26:
[----:B------:R-:W-:Y:S05]  /*1a40*/  BSYNC.RECONVERGENT B6 ;  /* 0x0000000000067941 */ /* 0x000fea0003800200 */
.L_x_25:
[----:B------:R-:W-:Y:S01]  /*1a50*/  HFMA2 R3, -RZ, RZ, 2, 0 ;  /* 0x40000000ff037431 */ /* 0x000fe200000001ff */
[----:B------:R-:W-:Y:S04]  /*1a60*/  BSSY.RECONVERGENT B6, `(.L_x_27) ;  /* 0x0000012000067945 */ /* 0x000fe80003800200 */
[----:B------:R-:W-:-:S04]  /*1a70*/  FFMA R2, R2, R3, -1 ;  /* 0xbf80000002027423 */ /* 0x000fc80000000003 */
[----:B------:R-:W-:-:S04]  /*1a80*/  FMUL R3, R2, R2 ;  /* 0x0000000202037220 */ /* 0x000fc80000400000 */
[----:B------:R-:W-:-:S04]  /*1a90*/  FFMA R3, R46, R46, R3 ;  /* 0x0000002e2e037223 */ /* 0x000fc80000000003 */
[----:B------:R-:W-:-:S04]  /*1aa0*/  FADD R4, R3, 1 ;  /* 0x3f80000003047421 */ /* 0x000fc80000000000 */
[----:B------:R-:W-:Y:S01]  /*1ab0*/  VIADD R0, R4, 0xf3000000 ;  /* 0xf300000004007836 */ /* 0x000fe20000000000 */
[----:B------:R0:W1:Y:S04]  /*1ac0*/  MUFU.RSQ R3, R4 ;  /* 0x0000000400037308 */ /* 0x0000680000001400 */
[----:B------:R-:W-:-:S13]  /*1ad0*/  ISETP.GT.U32.AND P0, PT, R0, 0x727fffff, PT ;  /* 0x727fffff0000780c */ /* 0x000fda0003f04070 */
[----:B01----:R-:W-:Y:S05]  /*1ae0*/  @!P0 BRA `(.L_x_28) ;  /* 0x0000000000148947 */ /* 0x003fea0003800000 */
[----:B------:R-:W-:Y:S02]  /*1af0*/  MOV R20, 0x1b20 ;  /* 0x00001b2000147802 */ /* 0x000fe40000000f00 */
[----:B------:R-:W-:-:S07]  /*1b00*/  MOV R21, 0x0 ;  /* 0x0000000000157802 */ /* 0x000fce0000000f00 */
[----:B------:R-:W-:Y:S05]  /*1b10*/  CALL.REL.NOINC `($__internal_0_$__cuda_sm20_sqrt_rn_f32_slowpath) ;  /* 0x00000054005c7944 */ /* 0x000fea0003c00000 */
[----:B------:R-:W-:Y:S01]  /*1b20*/  MOV R27, R4 ;  /* 0x00000004001b7202 */ /* 0x000fe20000000f00 */
[----:B------:R-:W-:Y:S06]  /*1b30*/  BRA `(.L_x_29) ;  /* 0x0000000000107947 */ /* 0x000fec0003800000 */
.L_x_28:
[----:B------:R-:W-:Y:S01]  /*1b40*/  FMUL.FTZ R27, R4, R3 ;  /* 0x00000003041b7220 */ /* 0x000fe20000410000 */
[----:B------:R-:W-:-:S03]  /*1b50*/  FMUL.FTZ R0, R3, 0.5 ;  /* 0x3f00000003007820 */ /* 0x000fc60000410000 */
[----:B------:R-:W-:-:S04]  /*1b60*/  FFMA R4, -R27, R27, R4 ;  /* 0x0000001b1b047223 */ /* 0x000fc80000000104 */
[----:B------:R-:W-:-:S07]  /*1b70*/  FFMA R27, R4, R0, R27 ;  /* 0x00000000041b7223 */ /* 0x000fce000000001b */
.L_x_29:
[----:B------:R-:W-:Y:S05]  /*1b80*/  BSYNC.RECONVERGENT B6 ;  /* 0x0000000000067941 */ /* 0x000fea0003800200 */
.L_x_27:
        /* <DEDUP_REMOVED lines=9> */
[----:B------:R-:W-:Y:S01]  /*1c20*/  MOV R4, R46 ;  /* 0x0000002e00047202 */ /* 0x000fe20000000f00 */
[----:B------:R-:W-:Y:S01]  /*1c30*/  IMAD.MOV.U32 R21, RZ, RZ, 0x0 ;  /* 0x00000000ff157424 */ /* 0x000fe200078e00ff */
[----:B------:R-:W-:Y:S02]  /*1c40*/  MOV R5, R27 ;  /* 0x0000001b00057202 */ /* 0x000fe40000000f00 */
[----:B------:R-:W-:-:S07]  /*1c50*/  MOV R20, 0x1c70 ;  /* 0x00001c7000147802 */ /* 0x000fce0000000f00 */
[----:B------:R-:W-:Y:S05]  /*1c60*/  CALL.REL.NOINC `($__internal_1_$__cuda_sm3x_div_rn_noftz_f32_slowpath) ;  /* 0x0000005400747944 */ /* 0x000fea0003c00000 */
[----:B------:R-:W-:-:S07]  /*1c70*/  MOV R26, R4 ;  /* 0x00000004001a7202 */ /* 0x000fce0000000f00 */
.L_x_31:
[----:B------:R-:W-:Y:S05]  /*1c80*/  BSYNC.RECONVERGENT B6 ;  /* 0x0000000000067941 */ /* 0x000fea0003800200 */
.L_x_30:
        /* <DEDUP_REMOVED lines=14> */
[----:B------:R-:W-:-:S07]  /*1d70*/  MOV R25, R4 ;  /* 0x0000000400197202 */ /* 0x000fce0000000f00 */
.L_x_33:
[----:B------:R-:W-:Y:S05]  /*1d80*/  BSYNC.RECONVERGENT B6 ;  /* 0x0000000000067941 */ /* 0x000fea0003800200 */
.L_x_32:
[----:B------:R-:W0:Y:S01]  /*1d90*/  MUFU.RCP R0, R27 ;  /* 0x0000001b00007308 */ /* 0x000e220000001000 */
[----:B------:R-:W-:Y:S01]  /*1da0*/  UMOV UR4, 0x3f800000 ;  /* 0x3f80000000047882 */ /* 0x000fe20000000000 */
[----:B------:R-:W-:Y:S01]  /*1db0*/  BSSY.RECONVERGENT B6, `(.L_x_34) ;  /* 0x000000f000067945 */ /* 0x000fe20003800200 */
[----:B------:R-:W-:-:S05]  /*1dc0*/  IMAD.U32 R2, RZ, RZ, UR4 ;  /* 0x00000004ff027e24 */ /* 0x000fca000f8e00ff */
        /* <DEDUP_REMOVED lines=12> */
[----:B------:R-:W-:-:S07]  /*1e90*/  MOV R9, R4 ;  /* 0x0000000400097202 */ /* 0x000fce0000000f00 */
.L_x_35:
[----:B------:R-:W-:Y:S05]  /*1ea0*/  BSYNC.RECONVERGENT B6 ;  /* 0x0000000000067941 */ /* 0x000fea0003800200 */
.L_x_34:
[----:B------:R-:W-:Y:S02]  /*1eb0*/  HFMA2 R3, -RZ, RZ, 2.3125, 0 ;  /* 0x40a00000ff037431 */ /* 0x000fe400000001ff */
[----:B------:R-:W-:Y:S01]  /*1ec0*/  IMAD.MOV.U32 R2, RZ, RZ, 0x40a00000 ;  /* 0x40a00000ff027424 */ /* 0x000fe200078e00ff */
[----:B------:R-:W-:Y:S01]  /*1ed0*/  MOV R0, 0x40a00000 ;  /* 0x40a0000000007802 */ /* 0x000fe20000000f00 */
[----:B------:R-:W0:Y:S01]  /*1ee0*/  LDCU UR4, c[0x0][0x3a0] ;  /* 0x00007400ff0477ac */ /* 0x000e220008000800 */
[----:B------:R-:W-:Y:S01]  /*1ef0*/  HFMA2 R13, -RZ, RZ, 0, 0 ;  /* 0x00000000ff0d7431 */ /* 0x000fe200000001ff */
[----:B------:R-:W-:Y:S02]  /*1f00*/  MOV R7, R26 ;  /* 0x0000001a00077202 */ /* 0x000fe40000000f00 */
[----:B------:R-:W-:Y:S01]  /*1f10*/  CS2R R4, SRZ ;  /* 0x0000000000047805 */ /* 0x000fe2000001ff00 */
[----:B------:R1:W-:Y:S01]  /*1f20*/  STL.64 [R1], R2 ;  /* 0x0000000201007387 */ /* 0x0003e20000100a00 */
[----:B------:R-:W-:Y:S01]  /*1f30*/  MOV R8, R25 ;  /* 0x0000001900087202 */ /* 0x000fe20000000f00 */
[----:B------:R-:W-:Y:S01]  /*1f40*/  IMAD.MOV.U32 R6, RZ, RZ, RZ ;  /* 0x000000ffff067224 */ /* 0x000fe200078e00ff */
[----:B------:R-:W-:Y:S01]  /*1f50*/  MOV R10, R24 ;  /* 0x00000018000a7202 */ /* 0x000fe20000000f00 */
[----:B------:R1:W-:Y:S01]  /*1f60*/  STL [R1+0x8], R0 ;  /* 0x0000080001007387 */ /* 0x0003e20000100800 */
[----:B------:R-:W-:Y:S01]  /*1f70*/  MOV R11, R23 ;  /* 0x00000017000b7202 */ /* 0x000fe20000000f00 */
[----:B------:R-:W-:Y:S01]  /*1f80*/  IMAD.MOV.U32 R21, RZ, RZ, 0x0 ;  /* 0x00000000ff157424 */ /* 0x000fe200078e00ff */
[----:B------:R-:W-:-:S02]  /*1f90*/  MOV R20, 0x1fc0 ;  /* 0x00001fc000147802 */ /* 0x000fc40000000f00 */
[----:B0-----:R-:W-:-:S07]  /*1fa0*/  MOV R12, UR4 ;  /* 0x00000004000c7c02 */ /* 0x001fce0008000f00 */
[----:B-1----:R-:W-:Y:S05]  /*1fb0*/  CALL.REL.NOINC `($ray_trace_kernel$_Z9trace_ray3RayP6Spherei6float3i) ;  /* 0x0000000c00207944 */ /* 0x002fea0003c00000 */
[----:B------:R-:W-:Y:S01]  /*1fc0*/  UIADD3 UR38, UPT, UPT, UR38, 0x2, URZ ;  /* 0x0000000226267890 */ /* 0x000fe2000fffe0ff */
[----:B------:R-:W-:Y:S01]  /*1fd0*/  MOV R2, R16 ;  /* 0x0000001000027202 */ /* 0x000fe20000000f00 */
[----:B------:R-:W-:Y:S01]  /*1fe0*/  FADD R19, R19, R4 ;  /* 0x0000000413137221 */ /* 0x000fe20000000000 */
[----:B------:R-:W-:Y:S01]  /*1ff0*/  FADD R18, R18, R5 ;  /* 0x0000000512127221 */ /* 0x000fe20000000000 */
[----:B------:R-:W-:Y:S01]  /*2000*/  UISETP.NE.AND UP0, UPT, UR38, URZ, UPT ;  /* 0x000000ff2600728c */ /* 0x000fe2000bf05270 */
[----:B------:R-:W-:Y:S01]  /*2010*/  FADD R17, R17, R6 ;  /* 0x0000000611117221 */ /* 0x000fe20000000000 */
[----:B------:R-:W-:Y:S02]  /*2020*/  MOV R25, R22 ;  /* 0x0000001600197202 */ /* 0x000fe40000000f00 */
[----:B------:R-:W-:Y:S02]  /*2030*/  IADD3 R3, PT, PT, R29, 0x161f14, RZ ;  /* 0x00161f141d037810 */ /* 0x000fe40007ffe0ff */
[----:B------:R-:W-:-:S03]  /*2040*/  MOV R16, R30 ;  /* 0x0000001e00107202 */ /* 0x000fc60000000f00 */
[----:B------:R-:W-:Y:S05]  /*2050*/  BRA.U UP0, `(.L_x_36) ;  /* 0xffffffe900dc7547 */ /* 0x000fea000b83ffff */
.L_x_5:
[----:B------:R-:W0:Y:S02]  /*2060*/  LDCU UR4, c[0x0][0x390] ;  /* 0x00007200ff0477ac */ /* 0x000e240008000800 */
[----:B0-----:R-:W-:-:S04]  /*2070*/  ULOP3.LUT UR4, UR4, 0x1, URZ, 0xc0, !UPT ;  /* 0x0000000104047892 */ /* 0x001fc8000f8ec0ff */
[----:B------:R-:W-:-:S09]  /*2080*/  UISETP.NE.U32.AND UP0, UPT, UR4, 0x1, UPT ;  /* 0x000000010400788c */ /* 0x000fd2000bf05070 */
[----:B------:R-:W-:Y:S05]  /*2090*/  BRA.U UP0, `(.L_x_4) ;  /* 0x0000000900807547 */ /* 0x000fea000b800000 */
[----:B-1----:R-:W-:Y:S01]  /*20a0*/  SHF.R.U32.HI R3, RZ, 0x2, R28 ;  /* 0x00000002ff037819 */ /* 0x002fe2000001161c */
[----:B------:R-:W-:Y:S01]  /*20b0*/  IMAD.SHL.U32 R5, R36, 0x10, RZ ;  /* 0x0000001024057824 */ /* 0x000fe200078e00ff */
[----:B------:R-:W-:Y:S02]  /*20c0*/  BSSY.RECONVERGENT B6, `(.L_x_37) ;  /* 0x0000017000067945 */ /* 0x000fe40003800200 */
[----:B------:R-:W-:-:S04]  /*20d0*/  LOP3.LUT R3, R3, R28, RZ, 0x3c, !PT ;  /* 0x0000001c03037212 */ /* 0x000fc800078e3cff */
[----:B------:R-:W-:-:S04]  /*20e0*/  SHF.L.U32 R0, R3, 0x1, RZ ;  /* 0x0000000103007819 */ /* 0x000fc800000006ff */
[----:B------:R-:W-:Y:S02]  /*20f0*/  LOP3.LUT R0, R36, R5, R0, 0x96, !PT ;  /* 0x0000000524007212 */ /* 0x000fe400078e9600 */
[----:B------:R-:W0:Y:S02]  /*2100*/  MUFU.RCP R5, R38 ;  /* 0x0000002600057308 */ /* 0x000e240000001000 */
[----:B------:R-:W-:Y:S01]  /*2110*/  LOP3.LUT R2, R0, R3, RZ, 0x3c, !PT ;  /* 0x0000000300027212 */ /* 0x000fe200078e3cff */
[----:B------:R-:W-:-:S03]  /*2120*/  HFMA2 R3, -RZ, RZ, 0.1171875, 0 ;  /* 0x2f800000ff037431 */ /* 0x000fc600000001ff */
[----:B------:R-:W-:-:S04]  /*2130*/  IADD3 R0, PT, PT, R29, 0x587c5, R2 ;  /* 0x000587c51d007810 */ /* 0x000fc80007ffe002 */
        /* <DEDUP_REMOVED lines=15> */
.L_x_38:
[----:B------:R-:W-:Y:S05]  /*2230*/  BSYNC.RECONVERGENT B6 ;  /* 0x0000000000067941 */ /* 0x000fea0003800200 */
.L_x_37:
[----:B------:R-:W-:Y:S01]  /*2240*/  SHF.R.U32.HI R3, RZ, 0x2, R30 ;  /* 0x00000002ff037819 */ /* 0x000fe2000001161e */
[----:B------:R-:W-:Y:S01]  /*2250*/  BSSY.RECONVERGENT B6, `(.L_x_39) ;  /* 0x0000018000067945 */ /* 0x000fe20003800200 */
[----:B------:R-:W-:Y:S02]  /*2260*/  SHF.L.U32 R0, R2, 0x4, RZ ;  /* 0x0000000402007819 */ /* 0x000fe400000006ff */
[----:B------:R-:W-:-:S04]  /*2270*/  LOP3.LUT R3, R3, R30, RZ, 0x3c, !PT ;  /* 0x0000001e03037212 */ /* 0x000fc800078e3cff */
[----:B------:R-:W-:-:S04]  /*2280*/  SHF.L.U32 R4, R3, 0x1, RZ ;  /* 0x0000000103047819 */ /* 0x000fc800000006ff */
[----:B------:R-:W-:Y:S02]  /*2290*/  LOP3.LUT R3, R3, R4, R0, 0x96, !PT ;  /* 0x0000000403037212 */ /* 0x000fe400078e9600 */
[----:B------:R-:W0:Y:S02]  /*22a0*/  MUFU.RCP R0, R31 ;  /* 0x0000001f00007308 */ /* 0x000e240000001000 */
[----:B------:R-:W-:Y:S02]  /*22b0*/  LOP3.LUT R2, R3, R2, RZ, 0x3c, !PT ;  /* 0x0000000203027212 */ /* 0x000fe400078e3cff */
[----:B------:R-:W-:Y:S02]  /*22c0*/  MOV R3, 0x2f800000 ;  /* 0x2f80000000037802 */ /* 0x000fe40000000f00 */
        /* <DEDUP_REMOVED lines=11> */
[----:B------:R-:W-:Y:S01]  /*2380*/  MOV R5, R31 ;  /* 0x0000001f00057202 */ /* 0x000fe20000000f00 */
[----:B------:R-:W-:Y:S01]  /*2390*/  IMAD.MOV.U32 R21, RZ, RZ, 0x0 ;  /* 0x00000000ff157424 */ /* 0x000fe200078e00ff */
[----:B------:R-:W-:-:S07]  /*23a0*/  MOV R20, 0x23c0 ;  /* 0x000023c000147802 */ /* 0x000fce0000000f00 */
[----:B------:R-:W-:Y:S05]  /*23b0*/  CALL.REL.NOINC `($__internal_1_$__cuda_sm3x_div_rn_noftz_f32_slowpath) ;  /* 0x0000004c00a07944 */ /* 0x000fea0003c00000 */
[----:B------:R-:W-:-:S07]  /*23c0*/  MOV R2, R4 ;  /* 0x0000000400027202 */ /* 0x000fce0000000f00 */
.L_x_40:
[----:B------:R-:W-:Y:S05]  /*23d0*/  BSYNC.RECONVERGENT B6 ;  /* 0x0000000000067941 */ /* 0x000fea0003800200 */
.L_x_39:
[----:B------:R-:W-:Y:S01]  /*23e0*/  HFMA2 R3, -RZ, RZ, 2, 0 ;  /* 0x40000000ff037431 */ /* 0x000fe200000001ff */
[----:B------:R-:W0:Y:S01]  /*23f0*/  MUFU.RCP R0, R31 ;  /* 0x0000001f00007308 */ /* 0x000e220000001000 */
        /* <DEDUP_REMOVED lines=10> */
[----:B------:R-:W-:Y:S02]  /*24a0*/  MOV R5, R31 ;  /* 0x0000001f00057202 */ /* 0x000fe40000000f00 */
[----:B------:R-:W-:Y:S02]  /*24b0*/  MOV R20, 0x24e0 ;  /* 0x000024e000147802 */ /* 0x000fe40000000f00 */
[----:B------:R-:W-:-:S07]  /*24c0*/  MOV R21, 0x0 ;  /* 0x0000000000157802 */ /* 0x000fce0000000f00 */
[----:B------:R-:W-:Y:S05]  /*24d0*/  CALL.REL.NOINC `($__internal_1_$__cuda_sm3x_div_rn_noftz_f32_slowpath) ;  /* 0x0000004c00587944 */ /* 0x000fea0003c00000 */
[----:B------:R-:W-:-:S07]  /*24e0*/  IMAD.MOV.U32 R16, RZ, RZ, R4 ;  /* 0x000000ffff107224 */ /* 0x000fce00078e0004 */
.L_x_42:
[----:B------:R-:W-:Y:S05]  /*24f0*/  BSYNC.RECONVERGENT B6 ;  /* 0x0000000000067941 */ /* 0x000fea0003800200 */
.L_x_41:
[----:B------:R-:W-:Y:S01]  /*2500*/  MOV R3, 0x40000000 ;  /* 0x4000000000037802 */ /* 0x000fe20000000f00 */
[----:B------:R-:W-:Y:S04]  /*2510*/  BSSY.RECONVERGENT B6, `(.L_x_43) ;  /* 0x0000012000067945 */ /* 0x000fe80003800200 */
        /* <DEDUP_REMOVED lines=13> */
.L_x_44:
[----:B------:R-:W-:Y:S01]  /*25f0*/  FMUL.FTZ R25, R4, R3 ;  /* 0x0000000304197220 */ /* 0x000fe20000410000 */
[----:B------:R-:W-:-:S03]  /*2600*/  FMUL.FTZ R0, R3, 0.5 ;  /* 0x3f00000003007820 */ /* 0x000fc60000410000 */
[----:B------:R-:W-:-:S04]  /*2610*/  FFMA R4, -R25, R25, R4 ;  /* 0x0000001919047223 */ /* 0x000fc80000000104 */
[----:B------:R-:W-:-:S07]  /*2620*/  FFMA R25, R4, R0, R25 ;  /* 0x0000000004197223 */ /* 0x000fce0000000019 */
.L_x_45:
[----:B------:R-:W-:Y:S05]  /*2630*/  BSYNC.RECONVERGENT B6 ;  /* 0x0000000000067941 */ /* 0x000fea0003800200 */
.L_x_43:
        /* <DEDUP_REMOVED lines=9> */
[----:B------:R-:W-:Y:S02]  /*26d0*/  HFMA2 R21, -RZ, RZ, 0, 0 ;  /* 0x00000000ff157431 */ /* 0x000fe400000001ff */
[----:B------:R-:W-:Y:S01]  /*26e0*/  IMAD.MOV.U32 R4, RZ, RZ, R16 ;  /* 0x000000ffff047224 */ /* 0x000fe200078e0010 */
[----:B------:R-:W-:Y:S02]  /*26f0*/  MOV R5, R25 ;  /* 0x0000001900057202 */ /* 0x000fe40000000f00 */
[----:B------:R-:W-:-:S07]  /*2700*/  MOV R20, 0x2720 ;  /* 0x0000272000147802 */ /* 0x000fce0000000f00 */
[----:B------:R-:W-:Y:S05]  /*2710*/  CALL.REL.NOINC `($__internal_1_$__cuda_sm3x_div_rn_noftz_f32_slowpath) ;  /* 0x0000004800c87944 */ /* 0x000fea0003c00000 */
[----:B------:R-:W-:-:S07]  /*2720*/  MOV R22, R4 ;  /* 0x0000000400167202 */ /* 0x000fce0000000f00 */
.L_x_47:
[----:B------:R-:W-:Y:S05]  /*2730*/  BSYNC.RECONVERGENT B6 ;  /* 0x0000000000067941 */ /* 0x000fea0003800200 */
.L_x_46:
        /* <DEDUP_REMOVED lines=9> */
[----:B------:R-:W-:Y:S01]  /*27d0*/  FADD R4, -R2, -RZ ;  /* 0x800000ff02047221 */ /* 0x000fe20000000100 */
[----:B------:R-:W-:Y:S01]  /*27e0*/  MOV R5, R25 ;  /* 0x0000001900057202 */ /* 0x000fe20000000f00 */
[----:B------:R-:W-:Y:S01]  /*27f0*/  IMAD.MOV.U32 R21, RZ, RZ, 0x0 ;  /* 0x00000000ff157424 */ /* 0x000fe200078e00ff */
[----:B------:R-:W-:-:S07]  /*2800*/  MOV R20, 0x2820 ;  /* 0x0000282000147802 */ /* 0x000fce0000000f00 */
[----:B------:R-:W-:Y:S05]  /*2810*/  CALL.REL.NOINC `($__internal_1_$__cuda_sm3x_div_rn_noftz_f32_slowpath) ;  /* 0x0000004800887944 */ /* 0x000fea0003c00000 */
[----:B------:R-:W-:-:S07]  /*2820*/  MOV R16, R4 ;  /* 0x0000000400107202 */ /* 0x000fce0000000f00 */
.L_x_49:
[----:B------:R-:W-:Y:S05]  /*2830*/  BSYNC.RECONVERGENT B6 ;  /* 0x0000000000067941 */ /* 0x000fea0003800200 */
.L_x_48:
        /* <DEDUP_REMOVED lines=12> */
[----:B------:R-:W-:Y:S01]  /*2900*/  MOV R5, R25 ;  /* 0x0000001900057202 */ /* 0x000fe20000000f00 */
[----:B------:R-:W-:Y:S01]  /*2910*/  IMAD.MOV.U32 R21, RZ, RZ, 0x0 ;  /* 0x00000000ff157424 */ /* 0x000fe200078e00ff */
[----:B------:R-:W-:-:S07]  /*2920*/  MOV R20, 0x2940 ;  /* 0x0000294000147802 */ /* 0x000fce0000000f00 */
[----:B------:R-:W-:Y:S05]  /*2930*/  CALL.REL.NOINC `($__internal_1_$__cuda_sm3x_div_rn_noftz_f32_slowpath) ;  /* 0x0000004800407944 */ /* 0x000fea0003c00000 */
[----:B------:R-:W-:-:S07]  /*2940*/  MOV R9, R4 ;  /* 0x0000000400097202 */ /* 0x000fce0000000f00 */
.L_x_51:
[----:B------:R-:W-:Y:S05]  /*2950*/  BSYNC.RECONVERGENT B6 ;  /* 0x0000000000067941 */ /* 0x000fea0003800200 */
.L_x_50:
[----:B------:R-:W-:Y:S01]  /*2960*/  HFMA2 R2, -RZ, RZ, 2.3125, 0 ;  /* 0x40a00000ff027431 */ /* 0x000fe200000001ff */
[----:B------:R-:W-:Y:S01]  /*2970*/  MOV R3, 0x40a00000 ;  /* 0x40a0000000037802 */ /* 0x000fe20000000f00 */
[----:B------:R-:W-:Y:S01]  /*2980*/  HFMA2 R0, -RZ, RZ, 2.3125, 0 ;  /* 0x40a00000ff007431 */ /* 0x000fe200000001ff */
[----:B------:R-:W0:Y:S01]  /*2990*/  LDCU UR4, c[0x0][0x3a0] ;  /* 0x00007400ff0477ac */ /* 0x000e220008000800 */
[----:B------:R-:W-:Y:S02]  /*29a0*/  HFMA2 R6, -RZ, RZ, 0, 0 ;  /* 0x00000000ff067431 */ /* 0x000fe400000001ff */
[----:B------:R-:W-:Y:S01]  /*29b0*/  IMAD.MOV.U32 R7, RZ, RZ, R22 ;  /* 0x000000ffff077224 */ /* 0x000fe200078e0016 */
[----:B------:R-:W-:Y:S01]  /*29c0*/  MOV R8, R16 ;  /* 0x0000001000087202 */ /* 0x000fe20000000f00 */
[----:B------:R1:W-:Y:S01]  /*29d0*/  STL.64 [R1], R2 ;  /* 0x0000000201007387 */ /* 0x0003e20000100a00 */
[----:B------:R-:W-:Y:S02]  /*29e0*/  MOV R10, R24 ;  /* 0x00000018000a7202 */ /* 0x000fe40000000f00 */
[----:B------:R-:W-:-:S02]  /*29f0*/  CS2R R4, SRZ ;  /* 0x0000000000047805 */ /* 0x000fc4000001ff00 */
[----:B------:R-:W-:Y:S01]  /*2a00*/  MOV R11, R23 ;  /* 0x00000017000b7202 */ /* 0x000fe20000000f00 */
[----:B------:R1:W-:Y:S01]  /*2a10*/  STL [R1+0x8], R0 ;  /* 0x0000080001007387 */ /* 0x0003e20000100800 */
[----:B------:R-:W-:Y:S01]  /*2a20*/  IMAD.MOV.U32 R13, RZ, RZ, RZ ;  /* 0x000000ffff0d7224 */ /* 0x000fe200078e00ff */
[----:B------:R-:W-:Y:S02]  /*2a30*/  MOV R20, 0x2a70 ;  /* 0x00002a7000147802 */ /* 0x000fe40000000f00 */
[----:B------:R-:W-:Y:S02]  /*2a40*/  MOV R21, 0x0 ;  /* 0x0000000000157802 */ /* 0x000fe40000000f00 */
[----:B0-----:R-:W-:-:S07]  /*2a50*/  MOV R12, UR4 ;  /* 0x00000004000c7c02 */ /* 0x001fce0008000f00 */
[----:B-1----:R-:W-:Y:S05]  /*2a60*/  CALL.REL.NOINC `($ray_trace_kernel$_Z9trace_ray3RayP6Spherei6float3i) ;  /* 0x0000000000747944 */ /* 0x002fea0003c00000 */
[----:B------:R-:W-:Y:S01]  /*2a70*/  FADD R19, R19, R4 ;  /* 0x0000000413137221 */ /* 0x000fe20000000000 */
[----:B------:R-:W-:Y:S01]  /*2a80*/  FADD R18, R18, R5 ;  /* 0x0000000512127221 */ /* 0x000fe20000000000 */
[----:B------:R-:W-:-:S07]  /*2a90*/  FADD R17, R17, R6 ;  /* 0x0000000611117221 */ /* 0x000fce0000000000 */
.L_x_4:
[----:B------:R-:W0:Y:S02]  /*2aa0*/  LDCU UR4, c[0x0][0x390] ;  /* 0x00007200ff0477ac */ /* 0x000e240008000800 */
[----:B0-----:R-:W-:-:S04]  /*2ab0*/  I2FP.F32.S32 R0, UR4 ;  /* 0x0000000400007c45 */ /* 0x001fc80008201400 */
[----:B------:R-:W-:-:S04]  /*2ac0*/  IADD3 R2, PT, PT, R0, 0x1800000, RZ ;  /* 0x0180000000027810 */ /* 0x000fc80007ffe0ff */
[----:B------:R-:W-:-:S04]  /*2ad0*/  LOP3.LUT R2, R2, 0x7f800000, RZ, 0xc0, !PT ;  /* 0x7f80000002027812 */ /* 0x000fc800078ec0ff */
[----:B------:R-:W-:-:S13]  /*2ae0*/  ISETP.GT.U32.AND P0, PT, R2, 0x1ffffff, PT ;  /* 0x01ffffff0200780c */ /* 0x000fda0003f04070 */
[----:B------:R-:W-:Y:S05]  /*2af0*/  @P0 BRA `(.L_x_52) ;  /* 0x00000000000c0947 */ /* 0x000fea0003800000 */
[----:B-1----:R-:W-:-:S07]  /*2b00*/  MOV R8, 0x2b20 ;  /* 0x00002b2000087802 */ /* 0x002fce0000000f00 */
[----:B------:R-:W-:Y:S05]  /*2b10*/  CALL.REL.NOINC `($__internal_2_$__cuda_sm20_rcp_rn_f32_slowpath) ;  /* 0x0000004000887944 */ /* 0x000fea0003c00000 */
[----:B------:R-:W-:Y:S05]  /*2b20*/  BRA `(.L_x_53) ;  /* 0x0000000000107947 */ /* 0x000fea0003800000 */
.L_x_52:
[----:B-1----:R-:W0:Y:S02]  /*2b30*/  MUFU.RCP R3, R0 ;  /* 0x0000000000037308 */ /* 0x002e240000001000 */
[----:B0-----:R-:W-:-:S04]  /*2b40*/  FFMA R2, R0, R3, -1 ;  /* 0xbf80000000027423 */ /* 0x001fc80000000003 */
[----:B------:R-:W-:-:S04]  /*2b50*/  FADD.FTZ R2, -R2, -RZ ;  /* 0x800000ff02027221 */ /* 0x000fc80000010100 */
[----:B------:R-:W-:-:S07]  /*2b60*/  FFMA R4, R3, R2, R3 ;  /* 0x0000000203047223 */ /* 0x000fce0000000003 */
.L_x_53:
[----:B------:R-:W0:Y:S01]  /*2b70*/  LDC.64 R2, c[0x0][0x380] ;  /* 0x0000e000ff027b82 */ /* 0x000e220000000a00 */
[C---:B------:R-:W-:Y:S01]  /*2b80*/  FMUL R19, R4.reuse, R19 ;  /* 0x0000001304137220 */ /* 0x040fe20000400000 */
[----:B------:R-:W-:Y:S01]  /*2b90*/  FMUL R18, R4, R18 ;  /* 0x0000001204127220 */ /* 0x000fe20000400000 */
[----:B------:R-:W-:Y:S02]  /*2ba0*/  IMAD R5, R44, 0x3, RZ ;  /* 0x000000032c057824 */ /* 0x000fe400078e02ff */
[----:B------:R-:W-:Y:S01]  /*2bb0*/  FMUL R4, R4, R17 ;  /* 0x0000001104047220 */ /* 0x000fe20000400000 */
[----:B------:R-:W-:-:S04]  /*2bc0*/  FMNMX R19, R19, 1, PT ;  /* 0x3f80000013137809 */ /* 0x000fc80003800000 */
[----:B------:R-:W-:Y:S01]  /*2bd0*/  FMNMX R7, R4, 1, PT ;  /* 0x3f80000004077809 */ /* 0x000fe20003800000 */
[----:B0-----:R-:W-:Y:S01]  /*2be0*/  IMAD.WIDE R2, R5, 0x4, R2 ;  /* 0x0000000405027825 */ /* 0x001fe200078e0202 */
[----:B------:R-:W-:-:S04]  /*2bf0*/  FMNMX R5, R18, 1, PT ;  /* 0x3f80000012057809 */ /* 0x000fc80003800000 */
[----:B------:R-:W-:Y:S04]  /*2c00*/  STG.E desc[UR36][R2.64], R19 ;  /* 0x0000001302007986 */ /* 0x000fe8000c101924 */
[----:B------:R-:W-:Y:S04]  /*2c10*/  STG.E desc[UR36][R2.64+0x4], R5 ;  /* 0x0000040502007986 */ /* 0x000fe8000c101924 */
[----:B------:R-:W-:Y:S01]  /*2c20*/  STG.E desc[UR36][R2.64+0x8], R7 ;  /* 0x0000080702007986 */ /* 0x000fe2000c101924 */
[----:B------:R-:W-:Y:S05]  /*2c30*/  EXIT ;  /* 0x000000000000794d */ /* 0x000fea0003800000 */
        .type           $ray_trace_kernel$_Z9trace_ray3RayP6Spherei6float3i,@function
        .size           $ray_trace_kernel$_Z9trace_ray3RayP6Spherei6float3i,($__internal_2_$__cuda_sm20_rcp_rn_f32_slowpath - $ray_trace_kernel$_Z9trace_ray3RayP6Spherei6float3i)
$ray_trace_kernel$_Z9trace_ray3RayP6Spherei6float3i:
[----:B------:R-:W-:-:S05]  /*2c40*/  IADD3 R1, PT, PT, R1, -0xa0, RZ ;  /* 0xffffff6001017810 */ /* 0x000fca0007ffe0ff */
[----:B------:R-:W-:Y:S04]  /*2c50*/  STL [R1+0x8c], R63 ;  /* 0x00008c3f01007387 */ /* 0x000fe80000100800 */
        /* <DEDUP_REMOVED lines=20> */
[----:B------:R0:W-:Y:S04]  /*2da0*/  STL [R1+0x88], R62 ;  /* 0x0000883e01007387 */ /* 0x0001e80000100800 */
[----:B------:R1:W-:Y:S04]  /*2db0*/  STL [R1+0x84], R61 ;  /* 0x0000843d01007387 */ /* 0x0003e80000100800 */
[----:B------:R2:W-:Y:S01]  /*2dc0*/  STL [R1+0x80], R60 ;  /* 0x0000803c01007387 */ /* 0x0005e20000100800 */
[----:B0-----:R-:W0:Y:S05]  /*2dd0*/  BMOV.32.CLEAR R62, B9 ;  /* 0x00000000093e7355 */ /* 0x001e2a0000100000 */
[----:B------:R3:W-:Y:S01]  /*2de0*/  STL [R1+0x7c], R55 ;  /* 0x00007c3701007387 */ /* 0x0007e20000100800 */
[----:B-1----:R-:W1:Y:S05]  /*2df0*/  BMOV.32.CLEAR R61, B8 ;  /* 0x00000000083d7355 */ /* 0x002e6a0000100000 */
[----:B--2---:R-:W2:Y:S05]  /*2e00*/  BMOV.32.CLEAR R60, B7 ;  /* 0x00000000073c7355 */ /* 0x004eaa0000100000 */
[----:B---3--:R-:W3:Y:S05]  /*2e10*/  BMOV.32.CLEAR R55, B6 ;  /* 0x0000000006377355 */ /* 0x008eea0000100000 */
[----:B------:R4:W-:Y:S04]  /*2e20*/  STL [R1+0x94], R69 ;  /* 0x0000944501007387 */ /* 0x0009e80000100800 */
[----:B------:R0:W-:Y:S04]  /*2e30*/  STL [R1+0x90], R68 ;  /* 0x0000904401007387 */ /* 0x0001e80000100800 */
[----:B------:R1:W-:Y:S01]  /*2e40*/  STL [R1+0x58], R38 ;  /* 0x0000582601007387 */ /* 0x0003e20000100800 */
[----:B----4-:R-:W-:-:S03]  /*2e50*/  MOV R69, R11 ;  /* 0x0000000b00457202 */ /* 0x010fc60000000f00 */
[----:B------:R4:W-:Y:S01]  /*2e60*/  STL [R1+0x54], R37 ;  /* 0x0000542501007387 */ /* 0x0009e20000100800 */
[----:B0-----:R-:W-:-:S03]  /*2e70*/  MOV R68, R10 ;  /* 0x0000000a00447202 */ /* 0x001fc60000000f00 */
[----:B------:R0:W-:Y:S01]  /*2e80*/  STL [R1+0x50], R36 ;  /* 0x0000502401007387 */ /* 0x0001e20000100800 */
[----:B-1----:R-:W-:-:S03]  /*2e90*/  MOV R38, R4 ;  /* 0x0000000400267202 */ /* 0x002fc60000000f00 */
[----:B------:R1:W-:Y:S01]  /*2ea0*/  STL [R1+0x4c], R31 ;  /* 0x00004c1f01007387 */ /* 0x0003e20000100800 */
[----:B----4-:R-:W-:-:S03]  /*2eb0*/  MOV R37, R5 ;  /* 0x0000000500257202 */ /* 0x010fc60000000f00 */
[----:B------:R4:W-:Y:S01]  /*2ec0*/  STL [R1+0x48], R30 ;  /* 0x0000481e01007387 */ /* 0x0009e20000100800 */
[----:B0-----:R-:W-:-:S03]  /*2ed0*/  MOV R36, R6 ;  /* 0x0000000600247202 */ /* 0x001fc60000000f00 */
[----:B------:R0:W-:Y:S01]  /*2ee0*/  STL [R1+0x44], R29 ;  /* 0x0000441d01007387 */ /* 0x0001e20000100800 */
[----:B-1----:R-:W-:-:S03]  /*2ef0*/  MOV R31, R7 ;  /* 0x00000007001f7202 */ /* 0x002fc60000000f00 */
[----:B------:R1:W-:Y:S01]  /*2f00*/  STL [R1+0x40], R28 ;  /* 0x0000401c01007387 */ /* 0x0003e20000100800 */
[----:B----4-:R-:W-:-:S03]  /*2f10*/  IMAD.MOV.U32 R30, RZ, RZ, R8 ;  /* 0x000000ffff1e7224 */ /* 0x010fc600078e0008 */
[----:B------:R4:W-:Y:S01]  /*2f20*/  STL [R1+0x3c], R27 ;  /* 0x00003c1b01007387 */ /* 0x0009e20000100800 */
[----:B0-----:R-:W-:Y:S02]  /*2f30*/  MOV R29, R9 ;  /* 0x00000009001d7202 */ /* 0x001fe40000000f00 */
[----:B-1----:R-:W-:Y:S01]  /*2f40*/  MOV R28, R12 ;  /* 0x0000000c001c7202 */ /* 0x002fe20000000f00 */
[----:B----4-:R-:W-:Y:S01]  /*2f50*/  IMAD.MOV.U32 R27, RZ, RZ, R13 ;  /* 0x000000ffff1b7224 */ /* 0x010fe200078e000d */
[----:B------:R0:W5:Y:S04]  /*2f60*/  LDL R54, [R1+0xa8] ;  /* 0x0000a80001367983 */ /* 0x0001680000100800 */
[----:B------:R0:W5:Y:S01]  /*2f70*/  LDL.64 R16, [R1+0xa0] ;  /* 0x0000a00001107983 */ /* 0x0001620000100a00 */
[----:B------:R-:W-:Y:S01]  /*2f80*/  ISETP.GE.AND P0, PT, R28, 0x1, PT ;  /* 0x000000011c00780c */ /* 0x000fe20003f06270 */
[----:B------:R-:W-:Y:S01]  /*2f90*/  BSSY.RECONVERGENT B9, `(.L_x_54) ;  /* 0x00001d1000097945 */ /* 0x000fe20003800200 */
[----:B------:R-:W-:-:S02]  /*2fa0*/  HFMA2 R47, -RZ, RZ, 0, 0 ;  /* 0x00000000ff2f7431 */ /* 0x000fc400000001ff */
[----:B------:R-:W-:Y:S01]  /*2fb0*/  IMAD.MOV.U32 R23, RZ, RZ, RZ ;  /* 0x000000ffff177224 */ /* 0x000fe200078e00ff */
[----:B------:R-:W-:Y:S02]  /*2fc0*/  MOV R63, 0x7f800000 ;  /* 0x7f800000003f7802 */ /* 0x000fe40000000f00 */
[----:B------:R-:W-:-:S06]  /*2fd0*/  MOV R19, RZ ;  /* 0x000000ff00137202 */ /* 0x000fcc0000000f00 */
[----:B0-23--:R-:W-:Y:S05]  /*2fe0*/  @!P0 BRA `(.L_x_55) ;  /* 0x0000001c002c8947 */ /* 0x00dfea0003800000 */
[----:B------:R-:W0:Y:S01]  /*2ff0*/  LDCU UR4, c[0x0][0x2f8] ;  /* 0x00005f00ff0477ac */ /* 0x000e220008000800 */
[----:B------:R-:W-:Y:S01]  /*3000*/  ISETP.GE.U32.AND P0, PT, R28, 0x4, PT ;  /* 0x000000041c00780c */ /* 0x000fe20003f06070 */
[----:B------:R-:W-:Y:S01]  /*3010*/  FMUL R0, R30, R30 ;  /* 0x0000001e1e007220 */ /* 0x000fe20000400000 */
[----:B------:R-:W-:Y:S01]  /*3020*/  BSSY.RECONVERGENT B8, `(.L_x_56) ;  /* 0x0000167000087945 */ /* 0x000fe20003800200 */
[----:B------:R-:W-:Y:S01]  /*3030*/  MOV R63, 0x7f800000 ;  /* 0x7f800000003f7802 */ /* 0x000fe20000000f00 */
[----:B------:R-:W-:Y:S02]  /*3040*/  IMAD.MOV.U32 R23, RZ, RZ, RZ ;  /* 0x000000ffff177224 */ /* 0x000fe400078e00ff */
[----:B------:R-:W-:Y:S01]  /*3050*/  FFMA R0, R31, R31, R0 ;  /* 0x0000001f1f007223 */ /* 0x000fe20000000000 */
[----:B------:R-:W-:-:S03]  /*3060*/  MOV R53, RZ ;  /* 0x000000ff00357202 */ /* 0x000fc60000000f00 */
[----:B------:R-:W-:-:S04]  /*3070*/  FFMA R0, R29, R29, R0 ;  /* 0x0000001d1d007223 */ /* 0x000fc80000000000 */
[C---:B------:R-:W-:Y:S01]  /*3080*/  FMUL R26, R0.reuse, 4 ;  /* 0x40800000001a7820 */ /* 0x040fe20000400000 */
[----:B------:R-:W-:Y:S01]  /*3090*/  FADD R25, R0, R0 ;  /* 0x0000000000197221 */ /* 0x000fe20000000000 */
[----:B0-----:R-:W-:Y:S01]  /*30a0*/  IADD3 R39, PT, PT, R68, -UR4, RZ ;  /* 0x8000000444277c10 */ /* 0x001fe2000fffe0ff */
[----:B------:R-:W-:Y:S06]  /*30b0*/  @!P0 BRA `(.L_x_57) ;  /* 0x0000001400748947 */ /* 0x000fec0003800000 */
[----:B------:R-:W-:Y:S01]  /*30c0*/  LOP3.LUT R53, R28, 0x7ffffffc, RZ, 0xc0, !PT ;  /* 0x7ffffffc1c357812 */ /* 0x000fe200078ec0ff */
[----:B------:R-:W-:Y:S01]  /*30d0*/  HFMA2 R47, -RZ, RZ, 0, 0 ;  /* 0x00000000ff2f7431 */ /* 0x000fe200000001ff */
[----:B------:R-:W-:Y:S01]  /*30e0*/  IADD3 R39, PT, PT, R39, 0x78, RZ ;  /* 0x0000007827277810 */ /* 0x000fe20007ffe0ff */
[----:B------:R-:W-:Y:S01]  /*30f0*/  IMAD.MOV.U32 R23, RZ, RZ, RZ ;  /* 0x000000ffff177224 */ /* 0x000fe200078e00ff */
[----:B------:R-:W-:Y:S01]  /*3100*/  MOV R63, 0x7f800000 ;  /* 0x7f800000003f7802 */ /* 0x000fe20000000f00 */
[----:B------:R-:W-:Y:S01]  /*3110*/  IMAD.MOV R52, RZ, RZ, -R53 ;  /* 0x000000ffff347224 */ /* 0x000fe200078e0a35 */
[----:B------:R-:W-:Y:S02]  /*3120*/  MOV R44, R68 ;  /* 0x00000044002c7202 */ /* 0x000fe40000000f00 */
[----:B------:R-:W-:Y:S02]  /*3130*/  MOV R45, R69 ;  /* 0x00000045002d7202 */ /* 0x000fe40000000f00 */
[----:B------:R-:W-:-:S07]  /*3140*/  MOV R19, RZ ;  /* 0x000000ff00137202 */ /* 0x000fce0000000f00 */
.L_x_94:
[----:B------:R-:W2:Y:S04]  /*3150*/  LDL R0, [R39+-0x74] ;  /* 0xffff8c0027007983 */ /* 0x000ea80000100800 */
[----:B------:R-:W3:Y:S04]  /*3160*/  LDL R3, [R39+-0x78] ;  /* 0xffff880027037983 */ /* 0x000ee80000100800 */
[----:B------:R-:W4:Y:S04]  /*3170*/  LDL R5, [R39+-0x70] ;  /* 0xffff900027057983 */ /* 0x000f280000100800 */
[----:B------:R-:W4:Y:S01]  /*3180*/  LDL R2, [R39+-0x6c] ;  /* 0xffff940027027983 */ /* 0x000f220000100800 */
[----:B------:R-:W-:Y:S01]  /*3190*/  BSSY.RECONVERGENT B7, `(.L_x_58) ;  /* 0x0000048000077945 */ /* 0x000fe20003800200 */
[----:B------:R-:W-:-:S02]  /*31a0*/  PLOP3.LUT P0, PT, PT, PT, PT, 0x8, 0x80 ;  /* 0x000000000080781c */ /* 0x000fc40003f0e170 */
[----:B------:R-:W-:Y:S02]  /*31b0*/  IADD3 R22, PT, PT, R39, -0x78, RZ ;  /* 0xffffff8827167810 */ /* 0x000fe40007ffe0ff */
[----:B------:R-:W-:Y:S01]  /*31c0*/  MOV R24, R18 ;  /* 0x0000001200187202 */ /* 0x000fe20000000f00 */
[----:B--2---:R-:W-:Y:S01]  /*31d0*/  FADD R7, -R0, R37 ;  /* 0x0000002500077221 */ /* 0x004fe20000000100 */
[----:B---3--:R-:W-:-:S03]  /*31e0*/  FADD R0, -R3, R38 ;  /* 0x0000002603007221 */ /* 0x008fc60000000100 */
[C---:B------:R-:W-:Y:S01]  /*31f0*/  FMUL R3, R7.reuse, R7 ;  /* 0x0000000707037220 */ /* 0x040fe20000400000 */
[----:B------:R-:W-:Y:S01]  /*3200*/  FMUL R6, R7, R30 ;  /* 0x0000001e07067220 */ /* 0x000fe20000400000 */
[----:B----4-:R-:W-:Y:S02]  /*3210*/  FADD R4, -R5, R36 ;  /* 0x0000002405047221 */ /* 0x010fe40000000100 */
[C---:B------:R-:W-:Y:S01]  /*3220*/  FFMA R3, R0.reuse, R0, R3 ;  /* 0x0000000000037223 */ /* 0x040fe20000000003 */
[----:B------:R-:W-:-:S03]  /*3230*/  FFMA R6, R0, R31, R6 ;  /* 0x0000001f00067223 */ /* 0x000fc60000000006 */
[C---:B------:R-:W-:Y:S01]  /*3240*/  FFMA R3, R4.reuse, R4, R3 ;  /* 0x0000000404037223 */ /* 0x040fe20000000003 */
[----:B------:R-:W-:-:S03]  /*3250*/  FFMA R6, R4, R29, R6 ;  /* 0x0000001d04067223 */ /* 0x000fc60000000006 */
[----:B------:R-:W-:Y:S01]  /*3260*/  FFMA R3, -R2, R2, R3 ;  /* 0x0000000202037223 */ /* 0x000fe20000000103 */
[----:B------:R-:W-:-:S03]  /*3270*/  FADD R2, R6, R6 ;  /* 0x0000000606027221 */ /* 0x000fc60000000000 */
[----:B------:R-:W-:-:S04]  /*3280*/  FMUL R3, R26, R3 ;  /* 0x000000031a037220 */ /* 0x000fc80000400000 */
[----:B------:R-:W-:-:S05]  /*3290*/  FFMA R4, R2, R2, -R3 ;  /* 0x0000000202047223 */ /* 0x000fca0000000803 */
[----:B------:R-:W-:-:S13]  /*32a0*/  FSETP.GT.AND P1, PT, R4, RZ, PT ;  /* 0x000000ff0400720b */ /* 0x000fda0003f24000 */
[----:B------:R-:W-:Y:S05]  /*32b0*/  @!P1 BRA `(.L_x_59) ;  /* 0x0000000000d49947 */ /* 0x000fea0003800000 */
[----:B------:R-:W-:Y:S01]  /*32c0*/  IADD3 R0, PT, PT, R4, -0xd000000, RZ ;  /* 0xf300000004007810 */ /* 0x000fe20007ffe0ff */
[----:B------:R0:W1:Y:S01]  /*32d0*/  MUFU.RSQ R5, R4 ;  /* 0x0000000400057308 */ /* 0x0000620000001400 */
[----:B------:R-:W-:Y:S02]  /*32e0*/  BSSY.RECONVERGENT B6, `(.L_x_60) ;  /* 0x000000c000067945 */ /* 0x000fe40003800200 */
[----:B------:R-:W-:-:S13]  /*32f0*/  ISETP.GT.U32.AND P0, PT, R0, 0x727fffff, PT ;  /* 0x727fffff0000780c */ /* 0x000fda0003f04070 */
[----:B0-----:R-:W-:Y:S05]  /*3300*/  @!P0 BRA `(.L_x_61) ;  /* 0x0000000000148947 */ /* 0x001fea0003800000 */
[----:B------:R-:W-:Y:S01]  /*3310*/  HFMA2 R21, -RZ, RZ, 0, 0 ;  /* 0x00000000ff157431 */ /* 0x000fe200000001ff */
[----:B------:R-:W-:-:S07]  /*3320*/  MOV R20, 0x3340 ;  /* 0x0000334000147802 */ /* 0x000fce0000000f00 */
[----:B-1---5:R-:W-:Y:S05]  /*3330*/  CALL.REL.NOINC `($__internal_0_$__cuda_sm20_sqrt_rn_f32_slowpath) ;  /* 0x0000003c00547944 */ /* 0x022fea0003c00000 */
[----:B------:R-:W-:Y:S01]  /*3340*/  IMAD.MOV.U32 R46, RZ, RZ, R4 ;  /* 0x000000ffff2e7224 */ /* 0x000fe200078e0004 */
[----:B------:R-:W-:Y:S06]  /*3350*/  BRA `(.L_x_62) ;  /* 0x0000000000107947 */ /* 0x000fec0003800000 */
.L_x_61:
[----:B-1----:R-:W-:Y:S01]  /*3360*/  FMUL.FTZ R3, R4, R5 ;  /* 0x0000000504037220 */ /* 0x002fe20000410000 */
[----:B------:R-:W-:-:S03]  /*3370*/  FMUL.FTZ R46, R5, 0.5 ;  /* 0x3f000000052e7820 */ /* 0x000fc60000410000 */
[----:B------:R-:W-:-:S04]  /*3380*/  FFMA R4, -R3, R3, R4 ;  /* 0x0000000303047223 */ /* 0x000fc80000000104 */
[----:B------:R-:W-:-:S07]  /*3390*/  FFMA R46, R4, R46, R3 ;  /* 0x0000002e042e7223 */ /* 0x000fce0000000003 */
.L_x_62:
[----:B------:R-:W-:Y:S05]  /*33a0*/  BSYNC.RECONVERGENT B6 ;  /* 0x0000000000067941 */ /* 0x000fea0003800200 */
.L_x_60:
[----:B------:R-:W0:Y:S01]  /*33b0*/  MUFU.RCP R0, R25 ;  /* 0x0000001900007308 */ /* 0x000e220000001000 */
[----:B------:R-:W-:Y:S01]  /*33c0*/  FADD R4, -R2, -R46 ;  /* 0x8000002e02047221 */ /* 0x000fe20000000100 */
[----:B------:R-:W-:Y:S06]  /*33d0*/  BSSY.RECONVERGENT B6, `(.L_x_63) ;  /* 0x000000d000067945 */ /* 0x000fec0003800200 */
        /* <DEDUP_REMOVED lines=10> */
[----:B-----5:R-:W-:Y:S05]  /*3480*/  CALL.REL.NOINC `($__internal_1_$__cuda_sm3x_div_rn_noftz_f32_slowpath) ;  /* 0x0000003c006c7944 */ /* 0x020fea0003c00000 */
[----:B------:R-:W-:-:S07]  /*3490*/  MOV R24, R4 ;  /* 0x0000000400187202 */ /* 0x000fce0000000f00 */
.L_x_64:
[----:B------:R-:W-:Y:S05]  /*34a0*/  BSYNC.RECONVERGENT B6 ;  /* 0x0000000000067941 */ /* 0x000fea0003800200 */
.L_x_63:
[----:B------:R-:W-:Y:S02]  /*34b0*/  FSETP.GT.AND P1, PT, R24, 0.0010000000474974513054, PT ;  /* 0x3a83126f1800780b */ /* 0x000fe40003f24000 */
[----:B------:R-:W-:-:S11]  /*34c0*/  PLOP3.LUT P0, PT, PT, PT, PT, 0x80, 0x8 ;  /* 0x000000000008781c */ /* 0x000fd60003f0f070 */
[----:B------:R-:W-:Y:S05]  /*34d0*/  @P1 BRA `(.L_x_59) ;  /* 0x00000000004c1947 */ /* 0x000fea0003800000 */
[----:B------:R-:W0:Y:S01]  /*34e0*/  MUFU.RCP R0, R25 ;  /* 0x0000001900007308 */ /* 0x000e220000001000 */
[----:B------:R-:W-:Y:S01]  /*34f0*/  FADD R2, -R2, R46 ;  /* 0x0000002e02027221 */ /* 0x000fe20000000100 */
        /* <DEDUP_REMOVED lines=9> */
[----:B------:R-:W-:Y:S01]  /*3590*/  MOV R4, R2 ;  /* 0x0000000200047202 */ /* 0x000fe20000000f00 */
[----:B------:R-:W-:Y:S01]  /*35a0*/  IMAD.MOV.U32 R5, RZ, RZ, R25 ;  /* 0x000000ffff057224 */ /* 0x000fe200078e0019 */
[----:B------:R-:W-:-:S07]  /*35b0*/  MOV R20, 0x35d0 ;  /* 0x000035d000147802 */ /* 0x000fce0000000f00 */
[----:B-----5:R-:W-:Y:S05]  /*35c0*/  CALL.REL.NOINC `($__internal_1_$__cuda_sm3x_div_rn_noftz_f32_slowpath) ;  /* 0x0000003c001c7944 */ /* 0x020fea0003c00000 */
.L_x_66:
[----:B------:R-:W-:Y:S05]  /*35d0*/  BSYNC.RECONVERGENT B6 ;  /* 0x0000000000067941 */ /* 0x000fea0003800200 */
.L_x_65:
[----:B------:R-:W-:Y:S02]  /*35e0*/  FSETP.GT.AND P0, PT, R4, 0.0010000000474974513054, PT ;  /* 0x3a83126f0400780b */ /* 0x000fe40003f04000 */
[----:B------:R-:W-:-:S11]  /*35f0*/  MOV R24, R18 ;  /* 0x0000001200187202 */ /* 0x000fd60000000f00 */
[----:B------:R-:W-:-:S07]  /*3600*/  @P0 MOV R24, R4 ;  /* 0x0000000400180202 */ /* 0x000fce0000000f00 */
.L_x_59:
[----:B------:R-:W-:Y:S05]  /*3610*/  BSYNC.RECONVERGENT B7 ;  /* 0x0000000000077941 */ /* 0x000fea0003800200 */
.L_x_58:
[----:B------:R-:W2:Y:S04]  /*3620*/  LDL R0, [R39+-0x50] ;  /* 0xffffb00027007983 */ /* 0x000ea80000100800 */
[----:B------:R-:W3:Y:S04]  /*3630*/  LDL R3, [R39+-0x54] ;  /* 0xffffac0027037983 */ /* 0x000ee80000100800 */
[----:B------:R-:W4:Y:S04]  /*3640*/  LDL R5, [R39+-0x4c] ;  /* 0xffffb40027057983 */ /* 0x000f280000100800 */
[----:B------:R-:W4:Y:S01]  /*3650*/  LDL R2, [R39+-0x48] ;  /* 0xffffb80027027983 */ /* 0x000f220000100800 */
[----:B------:R-:W-:Y:S01]  /*3660*/  FSETP.LT.AND P1, PT, R24, R63, P0 ;  /* 0x0000003f1800720b */ /* 0x000fe20000721000 */
[----:B------:R-:W-:Y:S01]  /*3670*/  BSSY.RECONVERGENT B7, `(.L_x_67) ;  /* 0x000004c000077945 */ /* 0x000fe20003800200 */
[----:B------:R-:W-:Y:S01]  /*3680*/  PLOP3.LUT P0, PT, PT, PT, PT, 0x8, 0x80 ;  /* 0x000000000080781c */ /* 0x000fe20003f0e170 */
[----:B------:R-:W-:Y:S01]  /*3690*/  IMAD.MOV.U32 R46, RZ, RZ, R24 ;  /* 0x000000ffff2e7224 */ /* 0x000fe200078e0018 */
[----:B------:R-:W-:-:S02]  /*36a0*/  SEL R18, R22, R23, P1 ;  /* 0x0000001716127207 */ /* 0x000fc40000800000 */
[----:B------:R-:W-:Y:S02]  /*36b0*/  IADD3 R23, PT, PT, R39, -0x54, RZ ;  /* 0xffffffac27177810 */ /* 0x000fe40007ffe0ff */
[----:B------:R-:W-:Y:S02]  /*36c0*/  FSEL R63, R24, R63, P1 ;  /* 0x0000003f183f7208 */ /* 0x000fe40000800000 */
[----:B------:R-:W-:Y:S02]  /*36d0*/  SEL R22, R44, R47, P1 ;  /* 0x0000002f2c167207 */ /* 0x000fe40000800000 */
[----:B------:R-:W-:Y:S01]  /*36e0*/  SEL R19, R45, R19, P1 ;  /* 0x000000132d137207 */ /* 0x000fe20000800000 */
        /* <DEDUP_REMOVED lines=23> */
[----:B------:R-:W-:Y:S01]  /*3860*/  MOV R47, R4 ;  /* 0x00000004002f7202 */ /* 0x000fe20000000f00 */
[----:B------:R-:W-:Y:S06]  /*3870*/  BRA `(.L_x_71) ;  /* 0x0000000000107947 */ /* 0x000fec0003800000 */
.L_x_70:
[----:B-1----:R-:W-:Y:S01]  /*3880*/  FMUL.FTZ R47, R4, R3 ;  /* 0x00000003042f7220 */ /* 0x002fe20000410000 */
[----:B------:R-:W-:-:S03]  /*3890*/  FMUL.FTZ R0, R3, 0.5 ;  /* 0x3f00000003007820 */ /* 0x000fc60000410000 */
[----:B------:R-:W-:-:S04]  /*38a0*/  FFMA R4, -R47, R47, R4 ;  /* 0x0000002f2f047223 */ /* 0x000fc80000000104 */
[----:B------:R-:W-:-:S07]  /*38b0*/  FFMA R47, R4, R0, R47 ;  /* 0x00000000042f7223 */ /* 0x000fce000000002f */
.L_x_71:
[----:B------:R-:W-:Y:S05]  /*38c0*/  BSYNC.RECONVERGENT B6 ;  /* 0x0000000000067941 */ /* 0x000fea0003800200 */
.L_x_69:
        /* <DEDUP_REMOVED lines=10> */
[----:B------:R-:W-:Y:S01]  /*3970*/  MOV R5, R25 ;  /* 0x0000001900057202 */ /* 0x000fe20000000f00 */
[----:B------:R-:W-:Y:S01]  /*3980*/  IMAD.MOV.U32 R21, RZ, RZ, 0x0 ;  /* 0x00000000ff157424 */ /* 0x000fe200078e00ff */
[----:B------:R-:W-:-:S07]  /*3990*/  MOV R20, 0x39b0 ;  /* 0x000039b000147802 */ /* 0x000fce0000000f00 */
[----:B-----5:R-:W-:Y:S05]  /*39a0*/  CALL.REL.NOINC `($__internal_1_$__cuda_sm3x_div_rn_noftz_f32_slowpath) ;  /* 0x0000003800247944 */ /* 0x020fea0003c00000 */
[----:B------:R-:W-:-:S07]  /*39b0*/  MOV R46, R4 ;  /* 0x00000004002e7202 */ /* 0x000fce0000000f00 */
.L_x_73:
[----:B------:R-:W-:Y:S05]  /*39c0*/  BSYNC.RECONVERGENT B6 ;  /* 0x0000000000067941 */ /* 0x000fea0003800200 */
.L_x_72:
        /* <DEDUP_REMOVED lines=15> */
[----:B------:R-:W-:Y:S02]  /*3ac0*/  MOV R5, R25 ;  /* 0x0000001900057202 */ /* 0x000fe40000000f00 */
[----:B------:R-:W-:-:S07]  /*3ad0*/  MOV R20, 0x3af0 ;  /* 0x00003af000147802 */ /* 0x000fce0000000f00 */
[----:B-----5:R-:W-:Y:S05]  /*3ae0*/  CALL.REL.NOINC `($__internal_1_$__cuda_sm3x_div_rn_noftz_f32_slowpath) ;  /* 0x0000003400d47944 */ /* 0x020fea0003c00000 */
.L_x_75:
[----:B------:R-:W-:Y:S05]  /*3af0*/  BSYNC.RECONVERGENT B6 ;  /* 0x0000000000067941 */ /* 0x000fea0003800200 */
.L_x_74:
[----:B------:R-:W-:Y:S01]  /*3b00*/  FSETP.GT.AND P0, PT, R4, 0.0010000000474974513054, PT ;  /* 0x3a83126f0400780b */ /* 0x000fe20003f04000 */
[----:B------:R-:W-:-:S12]  /*3b10*/  IMAD.MOV.U32 R46, RZ, RZ, R24 ;  /* 0x000000ffff2e7224 */ /* 0x000fd800078e0018 */
[----:B------:R-:W-:-:S07]  /*3b20*/  @P0 MOV R46, R4 ;  /* 0x00000004002e0202 */ /* 0x000fce0000000f00 */
.L_x_68:
[----:B------:R-:W-:Y:S05]  /*3b30*/  BSYNC.RECONVERGENT B7 ;  /* 0x0000000000077941 */ /* 0x000fea0003800200 */
.L_x_67:
[----:B------:R-:W2:Y:S04]  /*3b40*/  LDL R0, [R39+-0x2c] ;  /* 0xffffd40027007983 */ /* 0x000ea80000100800 */
[----:B------:R-:W3:Y:S04]  /*3b50*/  LDL R3, [R39+-0x30] ;  /* 0xffffd00027037983 */ /* 0x000ee80000100800 */
[----:B------:R-:W4:Y:S04]  /*3b60*/  LDL R5, [R39+-0x28] ;  /* 0xffffd80027057983 */ /* 0x000f280000100800 */
[----:B------:R-:W4:Y:S01]  /*3b70*/  LDL R2, [R39+-0x24] ;  /* 0xffffdc0027027983 */ /* 0x000f220000100800 */
[----:B------:R-:W-:Y:S01]  /*3b80*/  FSETP.LT.AND P1, PT, R46, R63, P0 ;  /* 0x0000003f2e00720b */ /* 0x000fe20000721000 */
[----:B------:R-:W-:Y:S01]  /*3b90*/  BSSY.RECONVERGENT B7, `(.L_x_76) ;  /* 0x000004e000077945 */ /* 0x000fe20003800200 */
[----:B------:R-:W-:-:S02]  /*3ba0*/  PLOP3.LUT P0, PT, PT, PT, PT, 0x8, 0x80 ;  /* 0x000000000080781c */ /* 0x000fc40003f0e170 */
[----:B------:R-:W-:Y:S02]  /*3bb0*/  SEL R23, R23, R18, P1 ;  /* 0x0000001217177207 */ /* 0x000fe40000800000 */
[----:B------:R-:W-:Y:S02]  /*3bc0*/  IADD3 R18, PT, PT, R39, -0x30, RZ ;  /* 0xffffffd027127810 */ /* 0x000fe40007ffe0ff */
[----:B------:R-:W-:Y:S02]  /*3bd0*/  MOV R47, R46 ;  /* 0x0000002e002f7202 */ /* 0x000fe40000000f00 */
[----:B------:R-:W-:Y:S01]  /*3be0*/  FSEL R24, R46, R63, P1 ;  /* 0x0000003f2e187208 */ /* 0x000fe20000800000 */
[----:B--2---:R-:W-:Y:S01]  /*3bf0*/  FADD R7, -R0, R37 ;  /* 0x0000002500077221 */ /* 0x004fe20000000100 */
[----:B---3--:R-:W-:-:S03]  /*3c00*/  FADD R0, -R3, R38 ;  /* 0x0000002603007221 */ /* 0x008fc60000000100 */
[C---:B------:R-:W-:Y:S01]  /*3c10*/  FMUL R3, R7.reuse, R7 ;  /* 0x0000000707037220 */ /* 0x040fe20000400000 */
[----:B------:R-:W-:Y:S01]  /*3c20*/  FMUL R6, R7, R30 ;  /* 0x0000001e07067220 */ /* 0x000fe20000400000 */
[----:B----4-:R-:W-:Y:S02]  /*3c30*/  FADD R4, -R5, R36 ;  /* 0x0000002405047221 */ /* 0x010fe40000000100 */
[C---:B------:R-:W-:Y:S01]  /*3c40*/  FFMA R3, R0.reuse, R0, R3 ;  /* 0x0000000000037223 */ /* 0x040fe20000000003 */
[----:B------:R-:W-:Y:S01]  /*3c50*/  FFMA R6, R0, R31, R6 ;  /* 0x0000001f00067223 */ /* 0x000fe20000000006 */
[----:B------:R-:W-:Y:S02]  /*3c60*/  IADD3 R5, P2, PT, R44, 0x24, RZ ;  /* 0x000000242c057810 */ /* 0x000fe40007f5e0ff */
[C---:B------:R-:W-:Y:S01]  /*3c70*/  FFMA R3, R4.reuse, R4, R3 ;  /* 0x0000000404037223 */ /* 0x040fe20000000003 */
[----:B------:R-:W-:Y:S01]  /*3c80*/  FFMA R6, R4, R29, R6 ;  /* 0x0000001d04067223 */ /* 0x000fe20000000006 */
[----:B------:R-:W-:-:S02]  /*3c90*/  IADD3.X R0, PT, PT, RZ, R45, RZ, P2, !PT ;  /* 0x0000002dff007210 */ /* 0x000fc400017fe4ff */
[----:B------:R-:W-:Y:S01]  /*3ca0*/  FFMA R3, -R2, R2, R3 ;  /* 0x0000000202037223 */ /* 0x000fe20000000103 */
[----:B------:R-:W-:Y:S01]  /*3cb0*/  FADD R2, R6, R6 ;  /* 0x0000000606027221 */ /* 0x000fe20000000000 */
[----:B------:R-:W-:Y:S02]  /*3cc0*/  SEL R22, R5, R22, P1 ;  /* 0x0000001605167207 */ /* 0x000fe40000800000 */
[----:B------:R-:W-:Y:S01]  /*3cd0*/  FMUL R3, R26, R3 ;  /* 0x000000031a037220 */ /* 0x000fe20000400000 */
[----:B------:R-:W-:-:S03]  /*3ce0*/  SEL R19, R0, R19, P1 ;  /* 0x0000001300137207 */ /* 0x000fc60000800000 */
[----:B------:R-:W-:-:S05]  /*3cf0*/  FFMA R4, R2, R2, -R3 ;  /* 0x0000000202047223 */ /* 0x000fca0000000803 */
[----:B------:R-:W-:-:S13]  /*3d00*/  FSETP.GT.AND P2, PT, R4, RZ, PT ;  /* 0x000000ff0400720b */ /* 0x000fda0003f44000 */
[----:B------:R-:W-:Y:S05]  /*3d10*/  @!P2 BRA `(.L_x_77) ;  /* 0x0000000000d4a947 */ /* 0x000fea0003800000 */
[----:B------:R-:W-:Y:S01]  /*3d20*/  VIADD R0, R4, 0xf3000000 ;  /* 0xf300000004007836 */ /* 0x000fe20000000000 */
[----:B------:R0:W1:Y:S01]  /*3d30*/  MUFU.RSQ R3, R4 ;  /* 0x0000000400037308 */ /* 0x0000620000001400 */
[----:B------:R-:W-:Y:S03]  /*3d40*/  BSSY.RECONVERGENT B6, `(.L_x_78) ;  /* 0x000000c000067945 */ /* 0x000fe60003800200 */
[----:B------:R-:W-:-:S13]  /*3d50*/  ISETP.GT.U32.AND P0, PT, R0, 0x727fffff, PT ;  /* 0x727fffff0000780c */ /* 0x000fda0003f04070 */
[----:B01----:R-:W-:Y:S05]  /*3d60*/  @!P0 BRA `(.L_x_79) ;  /* 0x0000000000148947 */ /* 0x003fea0003800000 */
[----:B------:R-:W-:Y:S01]  /*3d70*/  HFMA2 R21, -RZ, RZ, 0, 0 ;  /* 0x00000000ff157431 */ /* 0x000fe200000001ff */
[----:B------:R-:W-:-:S07]  /*3d80*/  MOV R20, 0x3da0 ;  /* 0x00003da000147802 */ /* 0x000fce0000000f00 */
[----:B-----5:R-:W-:Y:S05]  /*3d90*/  CALL.REL.NOINC `($__internal_0_$__cuda_sm20_sqrt_rn_f32_slowpath) ;  /* 0x0000003000bc7944 */ /* 0x020fea0003c00000 */
[----:B------:R-:W-:Y:S01]  /*3da0*/  MOV R63, R4 ;  /* 0x00000004003f7202 */ /* 0x000fe20000000f00 */
[----:B------:R-:W-:Y:S06]  /*3db0*/  BRA `(.L_x_80) ;  /* 0x0000000000107947 */ /* 0x000fec0003800000 */
.L_x_79:
[----:B------:R-:W-:Y:S01]  /*3dc0*/  FMUL.FTZ R63, R4, R3 ;  /* 0x00000003043f7220 */ /* 0x000fe20000410000 */
[----:B------:R-:W-:-:S03]  /*3dd0*/  FMUL.FTZ R0, R3, 0.5 ;  /* 0x3f00000003007820 */ /* 0x000fc60000410000 */
[----:B------:R-:W-:-:S04]  /*3de0*/  FFMA R4, -R63, R63, R4 ;  /* 0x0000003f3f047223 */ /* 0x000fc80000000104 */
[----:B------:R-:W-:-:S07]  /*3df0*/  FFMA R63, R4, R0, R63 ;  /* 0x00000000043f7223 */ /* 0x000fce000000003f */
.L_x_80:
[----:B------:R-:W-:Y:S05]  /*3e00*/  BSYNC.RECONVERGENT B6 ;  /* 0x0000000000067941 */ /* 0x000fea0003800200 */
.L_x_78:
        /* <DEDUP_REMOVED lines=14> */
[----:B------:R-:W-:-:S07]  /*3ef0*/  IMAD.MOV.U32 R47, RZ, RZ, R4 ;  /* 0x000000ffff2f7224 */ /* 0x000fce00078e0004 */
.L_x_82:
[----:B------:R-:W-:Y:S05]  /*3f00*/  BSYNC.RECONVERGENT B6 ;  /* 0x0000000000067941 */ /* 0x000fea0003800200 */
.L_x_81:
        /* <DEDUP_REMOVED lines=18> */
.L_x_84:
[----:B------:R-:W-:Y:S05]  /*4030*/  BSYNC.RECONVERGENT B6 ;  /* 0x0000000000067941 */ /* 0x000fea0003800200 */
.L_x_83:
[----:B------:R-:W-:Y:S02]  /*4040*/  FSETP.GT.AND P0, PT, R4, 0.0010000000474974513054, PT ;  /* 0x3a83126f0400780b */ /* 0x000fe40003f04000 */
[----:B------:R-:W-:-:S11]  /*4050*/  MOV R47, R46 ;  /* 0x0000002e002f7202 */ /* 0x000fd60000000f00 */
[----:B------:R-:W-:-:S07]  /*4060*/  @P0 IMAD.MOV.U32 R47, RZ, RZ, R4 ;  /* 0x000000ffff2f0224 */ /* 0x000fce00078e0004 */
.L_x_77:
[----:B------:R-:W-:Y:S05]  /*4070*/  BSYNC.RECONVERGENT B7 ;  /* 0x0000000000077941 */ /* 0x000fea0003800200 */
.L_x_76:
[----:B------:R-:W2:Y:S04]  /*4080*/  LDL R0, [R39+-0x8] ;  /* 0xfffff80027007983 */ /* 0x000ea80000100800 */
[----:B------:R-:W3:Y:S04]  /*4090*/  LDL R3, [R39+-0xc] ;  /* 0xfffff40027037983 */ /* 0x000ee80000100800 */
[----:B------:R-:W4:Y:S04]  /*40a0*/  LDL R5, [R39+-0x4] ;  /* 0xfffffc0027057983 */ /* 0x000f280000100800 */
[----:B------:R-:W4:Y:S01]  /*40b0*/  LDL R2, [R39] ;  /* 0x0000000027027983 */ /* 0x000f220000100800 */
        /* <DEDUP_REMOVED lines=31> */
[----:B------:R-:W-:Y:S01]  /*42b0*/  MOV R20, 0x42e0 ;  /* 0x000042e000147802 */ /* 0x000fe20000000f00 */
[----:B------:R-:W-:-:S07]  /*42c0*/  IMAD.MOV.U32 R21, RZ, RZ, 0x0 ;  /* 0x00000000ff157424 */ /* 0x000fce00078e00ff */
[----:B-1---5:R-:W-:Y:S05]  /*42d0*/  CALL.REL.NOINC `($__internal_0_$__cuda_sm20_sqrt_rn_f32_slowpath) ;  /* 0x0000002c006c7944 */ /* 0x022fea0003c00000 */
[----:B------:R-:W-:Y:S01]  /*42e0*/  MOV R24, R4 ;  /* 0x0000000400187202 */ /* 0x000fe20000000f00 */
[----:B------:R-:W-:Y:S06]  /*42f0*/  BRA `(.L_x_89) ;  /* 0x0000000000107947 */ /* 0x000fec0003800000 */
.L_x_88:
[----:B-1----:R-:W-:Y:S01]  /*4300*/  FMUL.FTZ R3, R4, R5 ;  /* 0x0000000504037220 */ /* 0x002fe20000410000 */
[----:B------:R-:W-:-:S03]  /*4310*/  FMUL.FTZ R24, R5, 0.5 ;  /* 0x3f00000005187820 */ /* 0x000fc60000410000 */
[----:B------:R-:W-:-:S04]  /*4320*/  FFMA R4, -R3, R3, R4 ;  /* 0x0000000303047223 */ /* 0x000fc80000000104 */
[----:B------:R-:W-:-:S07]  /*4330*/  FFMA R24, R4, R24, R3 ;  /* 0x0000001804187223 */ /* 0x000fce0000000003 */
.L_x_89:
[----:B------:R-:W-:Y:S05]  /*4340*/  BSYNC.RECONVERGENT B6 ;  /* 0x0000000000067941 */ /* 0x000fea0003800200 */
.L_x_87:
        /* <DEDUP_REMOVED lines=15> */
.L_x_91:
[----:B------:R-:W-:Y:S05]  /*4440*/  BSYNC.RECONVERGENT B6 ;  /* 0x0000000000067941 */ /* 0x000fea0003800200 */
.L_x_90:
        /* <DEDUP_REMOVED lines=13> */
[----:B------:R-:W-:Y:S02]  /*4520*/  HFMA2 R21, -RZ, RZ, 0, 0 ;  /* 0x00000000ff157431 */ /* 0x000fe400000001ff */
[----:B------:R-:W-:Y:S01]  /*4530*/  IMAD.MOV.U32 R4, RZ, RZ, R2 ;  /* 0x000000ffff047224 */ /* 0x000fe200078e0002 */
[----:B------:R-:W-:Y:S02]  /*4540*/  MOV R5, R25 ;  /* 0x0000001900057202 */ /* 0x000fe40000000f00 */
[----:B------:R-:W-:-:S07]  /*4550*/  MOV R20, 0x4570 ;  /* 0x0000457000147802 */ /* 0x000fce0000000f00 */
[----:B-----5:R-:W-:Y:S05]  /*4560*/  CALL.REL.NOINC `($__internal_1_$__cuda_sm3x_div_rn_noftz_f32_slowpath) ;  /* 0x0000002c00347944 */ /* 0x020fea0003c00000 */
.L_x_93:
[----:B------:R-:W-:Y:S05]  /*4570*/  BSYNC.RECONVERGENT B6 ;  /* 0x0000000000067941 */ /* 0x000fea0003800200 */
.L_x_92:
[----:B------:R-:W-:Y:S02]  /*4580*/  FSETP.GT.AND P0, PT, R4, 0.0010000000474974513054, PT ;  /* 0x3a83126f0400780b */ /* 0x000fe40003f04000 */
[----:B------:R-:W-:-:S11]  /*4590*/  MOV R18, R47 ;  /* 0x0000002f00127202 */ /* 0x000fd60000000f00 */
[----:B------:R-:W-:-:S07]  /*45a0*/  @P0 MOV R18, R4 ;  /* 0x0000000400120202 */ /* 0x000fce0000000f00 */
.L_x_86:
[----:B------:R-:W-:Y:S05]  /*45b0*/  BSYNC.RECONVERGENT B7 ;  /* 0x0000000000077941 */ /* 0x000fea0003800200 */
.L_x_85:
[----:B------:R-:W-:Y:S02]  /*45c0*/  IADD3 R52, PT, PT, R52, 0x4, RZ ;  /* 0x0000000434347810 */ /* 0x000fe40007ffe0ff */
[----:B------:R-:W-:Y:S02]  /*45d0*/  IADD3 R47, P2, PT, R44, 0x6c, RZ ;  /* 0x0000006c2c2f7810 */ /* 0x000fe40007f5e0ff */
[----:B------:R-:W-:Y:S02]  /*45e0*/  ISETP.NE.AND P1, PT, R52, RZ, PT ;  /* 0x000000ff3400720c */ /* 0x000fe40003f25270 */
[----:B------:R-:W-:Y:S01]  /*45f0*/  FSETP.LT.AND P0, PT, R18, R63, P0 ;  /* 0x0000003f1200720b */ /* 0x000fe20000701000 */
[----:B------:R-:W-:Y:S01]  /*4600*/  IMAD.X R0, RZ, RZ, R45, P2 ;  /* 0x000000ffff007224 */ /* 0x000fe200010e062d */
[----:B------:R-:W-:Y:S02]  /*4610*/  IADD3 R44, P2, PT, R44, 0x90, RZ ;  /* 0x000000902c2c7810 */ /* 0x000fe40007f5e0ff */
[----:B------:R-:W-:-:S02]  /*4620*/  SEL R23, R46, R23, P0 ;  /* 0x000000172e177207 */ /* 0x000fc40000000000 */
[----:B------:R-:W-:Y:S02]  /*4630*/  SEL R47, R47, R22, P0 ;  /* 0x000000162f2f7207 */ /* 0x000fe40000000000 */
[----:B------:R-:W-:Y:S02]  /*4640*/  SEL R19, R0, R19, P0 ;  /* 0x0000001300137207 */ /* 0x000fe40000000000 */
[----:B------:R-:W-:Y:S02]  /*4650*/  IADD3 R39, PT, PT, R39, 0x90, RZ ;  /* 0x0000009027277810 */ /* 0x000fe40007ffe0ff */
[----:B------:R-:W-:Y:S02]  /*4660*/  FSEL R63, R18, R63, P0 ;  /* 0x0000003f123f7208 */ /* 0x000fe40000000000 */
[----:B------:R-:W-:Y:S01]  /*4670*/  IADD3.X R45, PT, PT, RZ, R45, RZ, P2, !PT ;  /* 0x0000002dff2d7210 */ /* 0x000fe200017fe4ff */
[----:B------:R-:W-:Y:S06]  /*4680*/  @P1 BRA `(.L_x_94) ;  /* 0xffffffe800b01947 */ /* 0x000fec000383ffff */
.L_x_57:
[----:B------:R-:W-:Y:S05]  /*4690*/  BSYNC.RECONVERGENT B8 ;  /* 0x0000000000087941 */ /* 0x000fea0003800200 */
.L_x_56:
[----:B------:R-:W-:-:S04]  /*46a0*/  LOP3.LUT R46, R28, 0x3, RZ, 0xc0, !PT ;  /* 0x000000031c2e7812 */ /* 0x000fc800078ec0ff */
[----:B------:R-:W-:-:S13]  /*46b0*/  ISETP.NE.AND P0, PT, R46, RZ, PT ;  /* 0x000000ff2e00720c */ /* 0x000fda0003f05270 */
[----:B------:R-:W-:Y:S05]  /*46c0*/  @!P0 BRA `(.L_x_55) ;  /* 0x0000000400748947 */ /* 0x000fea0003800000 */
[----:B------:R-:W0:Y:S01]  /*46d0*/  LDCU UR4, c[0x0][0x2f8] ;  /* 0x00005f00ff0477ac */ /* 0x000e220008000800 */
[----:B------:R-:W-:Y:S01]  /*46e0*/  IMAD.WIDE.U32 R44, R53, 0x24, R68 ;  /* 0x00000024352c7825 */ /* 0x000fe200078e0044 */
[----:B------:R-:W-:-:S04]  /*46f0*/  IADD3 R46, PT, PT, -R46, RZ, RZ ;  /* 0x000000ff2e2e7210 */ /* 0x000fc80007ffe1ff */
[----:B------:R-:W-:Y:S02]  /*4700*/  MOV R24, R45 ;  /* 0x0000002d00187202 */ /* 0x000fe40000000f00 */
[----:B0-----:R-:W-:-:S05]  /*4710*/  IADD3 R22, PT, PT, R68, -UR4, RZ ;  /* 0x8000000444167c10 */ /* 0x001fca000fffe0ff */
[----:B------:R-:W-:-:S07]  /*4720*/  IMAD R22, R53, 0x24, R22 ;  /* 0x0000002435167824 */ /* 0x000fce00078e0216 */
.L_x_104:
[----:B------:R-:W2:Y:S04]  /*4730*/  LDL R0, [R22+0x4] ;  /* 0x0000040016007983 */ /* 0x000ea80000100800 */
[----:B------:R-:W3:Y:S04]  /*4740*/  LDL R3, [R22] ;  /* 0x0000000016037983 */ /* 0x000ee80000100800 */
[----:B------:R-:W4:Y:S04]  /*4750*/  LDL R5, [R22+0x8] ;  /* 0x0000080016057983 */ /* 0x000f280000100800 */
[----:B------:R-:W4:Y:S01]  /*4760*/  LDL R2, [R22+0xc] ;  /* 0x00000c0016027983 */ /* 0x000f220000100800 */
[----:B------:R-:W-:Y:S01]  /*4770*/  BSSY.RECONVERGENT B7, `(.L_x_95) ;  /* 0x0000047000077945 */ /* 0x000fe20003800200 */
[----:B------:R-:W-:Y:S01]  /*4780*/  PLOP3.LUT P0, PT, PT, PT, PT, 0x8, 0x80 ;  /* 0x000000000080781c */ /* 0x000fe20003f0e170 */
        /* <DEDUP_REMOVED lines=15> */
[----:B------:R-:W-:Y:S01]  /*4880*/  VIADD R0, R4, 0xf3000000 ;  /* 0xf300000004007836 */ /* 0x000fe20000000000 */
[----:B------:R0:W1:Y:S01]  /*4890*/  MUFU.RSQ R3, R4 ;  /* 0x0000000400037308 */ /* 0x0000620000001400 */
[----:B------:R-:W-:Y:S01]  /*48a0*/  BSSY.RECONVERGENT B6, `(.L_x_97) ;  /* 0x000000d000067945 */ /* 0x000fe20003800200 */
[----:B------:R-:W-:Y:S02]  /*48b0*/  MOV R45, R18 ;  /* 0x00000012002d7202 */ /* 0x000fe40000000f00 */
[----:B------:R-:W-:-:S13]  /*48c0*/  ISETP.GT.U32.AND P0, PT, R0, 0x727fffff, PT ;  /* 0x727fffff0000780c */ /* 0x000fda0003f04070 */
[----:B01----:R-:W-:Y:S05]  /*48d0*/  @!P0 BRA `(.L_x_98) ;  /* 0x0000000000148947 */ /* 0x003fea0003800000 */
[----:B------:R-:W-:Y:S01]  /*48e0*/  HFMA2 R21, -RZ, RZ, 0, 0 ;  /* 0x00000000ff157431 */ /* 0x000fe200000001ff */
[----:B------:R-:W-:-:S07]  /*48f0*/  MOV R20, 0x4910 ;  /* 0x0000491000147802 */ /* 0x000fce0000000f00 */
[----:B-----5:R-:W-:Y:S05]  /*4900*/  CALL.REL.NOINC `($__internal_0_$__cuda_sm20_sqrt_rn_f32_slowpath) ;  /* 0x0000002400e07944 */ /* 0x020fea0003c00000 */
[----:B------:R-:W-:Y:S01]  /*4910*/  MOV R39, R4 ;  /* 0x0000000400277202 */ /* 0x000fe20000000f00 */
[----:B------:R-:W-:Y:S06]  /*4920*/  BRA `(.L_x_99) ;  /* 0x0000000000107947 */ /* 0x000fec0003800000 */
.L_x_98:
[----:B------:R-:W-:Y:S01]  /*4930*/  FMUL.FTZ R39, R4, R3 ;  /* 0x0000000304277220 */ /* 0x000fe20000410000 */
[----:B------:R-:W-:-:S03]  /*4940*/  FMUL.FTZ R0, R3, 0.5 ;  /* 0x3f00000003007820 */ /* 0x000fc60000410000 */
[----:B------:R-:W-:-:S04]  /*4950*/  FFMA R4, -R39, R39, R4 ;  /* 0x0000002727047223 */ /* 0x000fc80000000104 */
[----:B------:R-:W-:-:S07]  /*4960*/  FFMA R39, R4, R0, R39 ;  /* 0x0000000004277223 */ /* 0x000fce0000000027 */
.L_x_99:
[----:B------:R-:W-:Y:S05]  /*4970*/  BSYNC.RECONVERGENT B6 ;  /* 0x0000000000067941 */ /* 0x000fea0003800200 */
.L_x_97:
        /* <DEDUP_REMOVED lines=15> */
.L_x_101:
[----:B------:R-:W-:Y:S05]  /*4a70*/  BSYNC.RECONVERGENT B6 ;  /* 0x0000000000067941 */ /* 0x000fea0003800200 */
.L_x_100:
        /* <DEDUP_REMOVED lines=18> */
.L_x_103:
[----:B------:R-:W-:Y:S05]  /*4ba0*/  BSYNC.RECONVERGENT B6 ;  /* 0x0000000000067941 */ /* 0x000fea0003800200 */
.L_x_102:
[----:B------:R-:W-:Y:S02]  /*4bb0*/  FSETP.GT.AND P0, PT, R4, 0.0010000000474974513054, PT ;  /* 0x3a83126f0400780b */ /* 0x000fe40003f04000 */
[----:B------:R-:W-:-:S11]  /*4bc0*/  MOV R18, R45 ;  /* 0x0000002d00127202 */ /* 0x000fd60000000f00 */
[----:B------:R-:W-:-:S07]  /*4bd0*/  @P0 MOV R18, R4 ;  /* 0x0000000400120202 */ /* 0x000fce0000000f00 */
.L_x_96:
[----:B------:R-:W-:Y:S05]  /*4be0*/  BSYNC.RECONVERGENT B7 ;  /* 0x0000000000077941 */ /* 0x000fea0003800200 */
.L_x_95:
[----:B------:R-:W-:Y:S01]  /*4bf0*/  VIADD R46, R46, 0x1 ;  /* 0x000000012e2e7836 */ /* 0x000fe20000000000 */
[----:B------:R-:W-:-:S04]  /*4c00*/  FSETP.LT.AND P0, PT, R18, R63, P0 ;  /* 0x0000003f1200720b */ /* 0x000fc80000701000 */
[----:B------:R-:W-:Y:S02]  /*4c10*/  ISETP.NE.AND P1, PT, R46, RZ, PT ;  /* 0x000000ff2e00720c */ /* 0x000fe40003f25270 */
[C---:B------:R-:W-:Y:S02]  /*4c20*/  SEL R47, R44.reuse, R47, P0 ;  /* 0x0000002f2c2f7207 */ /* 0x040fe40000000000 */
[----:B------:R-:W-:Y:S02]  /*4c30*/  IADD3 R44, P2, PT, R44, 0x24, RZ ;  /* 0x000000242c2c7810 */ /* 0x000fe40007f5e0ff */
[----:B------:R-:W-:Y:S02]  /*4c40*/  SEL R23, R22, R23, P0 ;  /* 0x0000001716177207 */ /* 0x000fe40000000000 */
[----:B------:R-:W-:Y:S02]  /*4c50*/  SEL R19, R24, R19, P0 ;  /* 0x0000001318137207 */ /* 0x000fe40000000000 */
[----:B------:R-:W-:-:S02]  /*4c60*/  FSEL R63, R18, R63, P0 ;  /* 0x0000003f123f7208 */ /* 0x000fc40000000000 */
[----:B------:R-:W-:Y:S02]  /*4c70*/  IADD3 R22, PT, PT, R22, 0x24, RZ ;  /* 0x0000002416167810 */ /* 0x000fe40007ffe0ff */
[----:B------:R-:W-:Y:S01]  /*4c80*/  IADD3.X R24, PT, PT, RZ, R24, RZ, P2, !PT ;  /* 0x00000018ff187210 */ /* 0x000fe200017fe4ff */
[----:B------:R-:W-:Y:S06]  /*4c90*/  @P1 BRA `(.L_x_104) ;  /* 0xfffffff800a41947 */ /* 0x000fec000383ffff */
.L_x_55:
[----:B------:R-:W-:Y:S05]  /*4ca0*/  BSYNC.RECONVERGENT B9 ;  /* 0x0000000000097941 */ /* 0x000fea0003800200 */
.L_x_54:
[----:B------:R-:W-:Y:S01]  /*4cb0*/  ISETP.NE.U32.AND P0, PT, R47, RZ, PT ;  /* 0x000000ff2f00720c */ /* 0x000fe20003f05070 */
[----:B------:R-:W-:Y:S03]  /*4cc0*/  BSSY.RECONVERGENT B7, `(.L_x_105) ;  /* 0x00001db000077945 */ /* 0x000fe60003800200 */
[----:B------:R-:W-:-:S13]  /*4cd0*/  ISETP.NE.AND.EX P0, PT, R19, RZ, PT, P0 ;  /* 0x000000ff1300720c */ /* 0x000fda0003f05300 */
[----:B------:R-:W-:-:S04]  /*4ce0*/  @!P0 FADD R0, R30, 1 ;  /* 0x3f8000001e008421 */ /* 0x000fc80000000000 */
[----:B------:R-:W-:-:S04]  /*4cf0*/  @!P0 FMUL R0, R0, 0.5 ;  /* 0x3f00000000008820 */ /* 0x000fc80000400000 */
[----:B------:R-:W-:-:S04]  /*4d00*/  @!P0 FADD R3, -R0, 1 ;  /* 0x3f80000000038421 */ /* 0x000fc80000000100 */
[C-C-:B------:R-:W-:Y:S01]  /*4d10*/  @!P0 FFMA R24, R0.reuse, 0.5, R3.reuse ;  /* 0x3f00000000188823 */ /* 0x140fe20000000003 */
[C-C-:B------:R-:W-:Y:S01]  /*4d20*/  @!P0 FFMA R22, R0.reuse, 0.69999998807907104492, R3.reuse ;  /* 0x3f33333300168823 */ /* 0x140fe20000000003 */
[----:B------:R-:W-:Y:S01]  /*4d30*/  @!P0 FADD R18, R0, R3 ;  /* 0x0000000300128221 */ /* 0x000fe20000000000 */
[----:B------:R-:W-:Y:S06]  /*4d40*/  @!P0 BRA `(.L_x_106) ;  /* 0x0000001c00488947 */ /* 0x000fec0003800000 */
[----:B------:R-:W2:Y:S04]  /*4d50*/  LDL R3, [R23+0x4] ;  /* 0x0000040017037983 */ /* 0x000ea80000100800 */
[----:B------:R-:W3:Y:S04]  /*4d60*/  LDL R24, [R23] ;  /* 0x0000000017187983 */ /* 0x000ee80000100800 */
[----:B------:R-:W4:Y:S01]  /*4d70*/  LDL R22, [R23+0x8] ;  /* 0x0000080017167983 */ /* 0x000f220000100800 */
[C---:B------:R-:W-:Y:S01]  /*4d80*/  FFMA R2, R63.reuse, R30, R37 ;  /* 0x0000001e3f027223 */ /* 0x040fe20000000025 */
[C---:B------:R-:W-:Y:S01]  /*4d90*/  FFMA R19, R63.reuse, R31, R38 ;  /* 0x0000001f3f137223 */ /* 0x040fe20000000026 */
[----:B------:R-:W-:Y:S01]  /*4da0*/  FFMA R63, R63, R29, R36 ;  /* 0x0000001d3f3f7223 */ /* 0x000fe20000000024 */
[----:B------:R-:W-:Y:S01]  /*4db0*/  BSSY.RECONVERGENT B6, `(.L_x_107) ;  /* 0x0000014000067945 */ /* 0x000fe20003800200 */
[----:B--2---:R-:W-:Y:S01]  /*4dc0*/  FADD R18, R2, -R3 ;  /* 0x8000000302127221 */ /* 0x004fe20000000000 */
[----:B---3--:R-:W-:-:S03]  /*4dd0*/  FADD R24, R19, -R24 ;  /* 0x8000001813187221 */ /* 0x008fc60000000000 */
[----:B------:R-:W-:Y:S01]  /*4de0*/  FMUL R3, R18, R18 ;  /* 0x0000001212037220 */ /* 0x000fe20000400000 */
[----:B----4-:R-:W-:-:S03]  /*4df0*/  FADD R22, R63, -R22 ;  /* 0x800000163f167221 */ /* 0x010fc60000000000 */
[----:B------:R-:W-:-:S04]  /*4e00*/  FFMA R3, R24, R24, R3 ;  /* 0x0000001818037223 */ /* 0x000fc80000000003 */
[----:B------:R-:W-:-:S04]  /*4e10*/  FFMA R4, R22, R22, R3 ;  /* 0x0000001616047223 */ /* 0x000fc80000000003 */
[----:B------:R0:W1:Y:S01]  /*4e20*/  MUFU.RSQ R3, R4 ;  /* 0x0000000400037308 */ /* 0x0000620000001400 */
[----:B------:R-:W-:-:S04]  /*4e30*/  IADD3 R0, PT, PT, R4, -0xd000000, RZ ;  /* 0xf300000004007810 */ /* 0x000fc80007ffe0ff */
[----:B------:R-:W-:-:S13]  /*4e40*/  ISETP.GT.U32.AND P0, PT, R0, 0x727fffff, PT ;  /* 0x727fffff0000780c */ /* 0x000fda0003f04070 */
[----:B01----:R-:W-:Y:S05]  /*4e50*/  @!P0 BRA `(.L_x_108) ;  /* 0x0000000000148947 */ /* 0x003fea0003800000 */
[----:B------:R-:W-:Y:S01]  /*4e60*/  HFMA2 R21, -RZ, RZ, 0, 0 ;  /* 0x00000000ff157431 */ /* 0x000fe200000001ff */
[----:B------:R-:W-:-:S07]  /*4e70*/  MOV R20, 0x4e90 ;  /* 0x00004e9000147802 */ /* 0x000fce0000000f00 */
[----:B-----5:R-:W-:Y:S05]  /*4e80*/  CALL.REL.NOINC `($__internal_0_$__cuda_sm20_sqrt_rn_f32_slowpath) ;  /* 0x0000002000807944 */ /* 0x020fea0003c00000 */
[----:B------:R-:W-:Y:S01]  /*4e90*/  MOV R25, R4 ;  /* 0x0000000400197202 */ /* 0x000fe20000000f00 */
[----:B------:R-:W-:Y:S06]  /*4ea0*/  BRA `(.L_x_109) ;  /* 0x0000000000107947 */ /* 0x000fec0003800000 */
.L_x_108:
[----:B------:R-:W-:Y:S01]  /*4eb0*/  FMUL.FTZ R25, R4, R3 ;  /* 0x0000000304197220 */ /* 0x000fe20000410000 */
[----:B------:R-:W-:-:S03]  /*4ec0*/  FMUL.FTZ R0, R3, 0.5 ;  /* 0x3f00000003007820 */ /* 0x000fc60000410000 */
[----:B------:R-:W-:-:S04]  /*4ed0*/  FFMA R4, -R25, R25, R4 ;  /* 0x0000001919047223 */ /* 0x000fc80000000104 */
[----:B------:R-:W-:-:S07]  /*4ee0*/  FFMA R25, R4, R0, R25 ;  /* 0x0000000004197223 */ /* 0x000fce0000000019 */
.L_x_109:
[----:B------:R-:W-:Y:S05]  /*4ef0*/  BSYNC.RECONVERGENT B6 ;  /* 0x0000000000067941 */ /* 0x000fea0003800200 */
.L_x_107:
        /* <DEDUP_REMOVED lines=13> */
[----:B-----5:R-:W-:Y:S05]  /*4fd0*/  CALL.REL.NOINC `($__internal_1_$__cuda_sm3x_div_rn_noftz_f32_slowpath) ;  /* 0x0000002000987944 */ /* 0x020fea0003c00000 */
[----:B------:R-:W-:-:S07]  /*4fe0*/  MOV R46, R4 ;  /* 0x00000004002e7202 */ /* 0x000fce0000000f00 */
.L_x_111:
[----:B------:R-:W-:Y:S05]  /*4ff0*/  BSYNC.RECONVERGENT B6 ;  /* 0x0000000000067941 */ /* 0x000fea0003800200 */
.L_x_110:
        /* <DEDUP_REMOVED lines=13> */
[----:B-----5:R-:W-:Y:S05]  /*50d0*/  CALL.REL.NOINC `($__internal_1_$__cuda_sm3x_div_rn_noftz_f32_slowpath) ;  /* 0x0000002000587944 */ /* 0x020fea0003c00000 */
[----:B------:R-:W-:-:S07]  /*50e0*/  MOV R45, R4 ;  /* 0x00000004002d7202 */ /* 0x000fce0000000f00 */
.L_x_113:
[----:B------:R-:W-:Y:S05]  /*50f0*/  BSYNC.RECONVERGENT B6 ;  /* 0x0000000000067941 */ /* 0x000fea0003800200 */
.L_x_112:
        /* <DEDUP_REMOVED lines=10> */
[----:B------:R-:W-:Y:S02]  /*51a0*/  MOV R4, R22 ;  /* 0x0000001600047202 */ /* 0x000fe40000000f00 */
[----:B------:R-:W-:Y:S02]  /*51b0*/  MOV R5, R25 ;  /* 0x0000001900057202 */ /* 0x000fe40000000f00 */
[----:B------:R-:W-:-:S07]  /*51c0*/  MOV R20, 0x51e0 ;  /* 0x000051e000147802 */ /* 0x000fce0000000f00 */
[----:B-----5:R-:W-:Y:S05]  /*51d0*/  CALL.REL.NOINC `($__internal_1_$__cuda_sm3x_div_rn_noftz_f32_slowpath) ;  /* 0x0000002000187944 */ /* 0x020fea0003c00000 */
[----:B------:R-:W-:-:S07]  /*51e0*/  MOV R44, R4 ;  /* 0x00000004002c7202 */ /* 0x000fce0000000f00 */
.L_x_115:
[----:B------:R-:W-:Y:S05]  /*51f0*/  BSYNC.RECONVERGENT B6 ;  /* 0x0000000000067941 */ /* 0x000fea0003800200 */
.L_x_114:
[----:B-----5:R-:W-:Y:S01]  /*5200*/  FADD R24, R17, -R2 ;  /* 0x8000000211187221 */ /* 0x020fe20000000000 */
[----:B------:R-:W-:Y:S01]  /*5210*/  FADD R22, R16, -R19 ;  /* 0x8000001310167221 */ /* 0x000fe20000000000 */
[----:B------:R-:W-:Y:S01]  /*5220*/  FADD R18, R54, -R63 ;  /* 0x8000003f36127221 */ /* 0x000fe20000000000 */
[----:B------:R-:W-:Y:S01]  /*5230*/  BSSY.RECONVERGENT B6, `(.L_x_116) ;  /* 0x0000011000067945 */ /* 0x000fe20003800200 */
[----:B------:R-:W-:-:S04]  /*5240*/  FMUL R3, R24, R24 ;  /* 0x0000001818037220 */ /* 0x000fc80000400000 */
[----:B------:R-:W-:-:S04]  /*5250*/  FFMA R3, R22, R22, R3 ;  /* 0x0000001616037223 */ /* 0x000fc80000000003 */
[----:B------:R-:W-:-:S04]  /*5260*/  FFMA R4, R18, R18, R3 ;  /* 0x0000001212047223 */ /* 0x000fc80000000003 */
[----:B------:R-:W-:Y:S01]  /*5270*/  VIADD R0, R4, 0xf3000000 ;  /* 0xf300000004007836 */ /* 0x000fe20000000000 */
[----:B------:R0:W1:Y:S04]  /*5280*/  MUFU.RSQ R3, R4 ;  /* 0x0000000400037308 */ /* 0x0000680000001400 */
[----:B------:R-:W-:-:S13]  /*5290*/  ISETP.GT.U32.AND P0, PT, R0, 0x727fffff, PT ;  /* 0x727fffff0000780c */ /* 0x000fda0003f04070 */
[----:B01----:R-:W-:Y:S05]  /*52a0*/  @!P0 BRA `(.L_x_117) ;  /* 0x0000000000148947 */ /* 0x003fea0003800000 */
[----:B------:R-:W-:Y:S01]  /*52b0*/  HFMA2 R21, -RZ, RZ, 0, 0 ;  /* 0x00000000ff157431 */ /* 0x000fe200000001ff */
[----:B------:R-:W-:-:S07]  /*52c0*/  MOV R20, 0x52e0 ;  /* 0x000052e000147802 */ /* 0x000fce0000000f00 */
[----:B------:R-:W-:Y:S05]  /*52d0*/  CALL.REL.NOINC `($__internal_0_$__cuda_sm20_sqrt_rn_f32_slowpath) ;  /* 0x0000001c006c7944 */ /* 0x000fea0003c00000 */
[----:B------:R-:W-:Y:S01]  /*52e0*/  MOV R25, R4 ;  /* 0x0000000400197202 */ /* 0x000fe20000000f00 */
[----:B------:R-:W-:Y:S06]  /*52f0*/  BRA `(.L_x_118) ;  /* 0x0000000000107947 */ /* 0x000fec0003800000 */
.L_x_117:
[----:B------:R-:W-:Y:S01]  /*5300*/  FMUL.FTZ R25, R4, R3 ;  /* 0x0000000304197220 */ /* 0x000fe20000410000 */
[----:B------:R-:W-:-:S03]  /*5310*/  FMUL.FTZ R0, R3, 0.5 ;  /* 0x3f00000003007820 */ /* 0x000fc60000410000 */
[----:B------:R-:W-:-:S04]  /*5320*/  FFMA R4, -R25, R25, R4 ;  /* 0x0000001919047223 */ /* 0x000fc80000000104 */
[----:B------:R-:W-:-:S07]  /*5330*/  FFMA R25, R4, R0, R25 ;  /* 0x0000000004197223 */ /* 0x000fce0000000019 */
.L_x_118:
[----:B------:R-:W-:Y:S05]  /*5340*/  BSYNC.RECONVERGENT B6 ;  /* 0x0000000000067941 */ /* 0x000fea0003800200 */
.L_x_116:
        /* <DEDUP_REMOVED lines=13> */
[----:B------:R-:W-:Y:S05]  /*5420*/  CALL.REL.NOINC `($__internal_1_$__cuda_sm3x_div_rn_noftz_f32_slowpath) ;  /* 0x0000001c00847944 */ /* 0x000fea0003c00000 */
[----:B------:R-:W-:-:S07]  /*5430*/  IMAD.MOV.U32 R47, RZ, RZ, R4 ;  /* 0x000000ffff2f7224 */ /* 0x000fce00078e0004 */
.L_x_120:
[----:B------:R-:W-:Y:S05]  /*5440*/  BSYNC.RECONVERGENT B6 ;  /* 0x0000000000067941 */ /* 0x000fea0003800200 */
.L_x_119:
        /* <DEDUP_REMOVED lines=14> */
[----:B------:R-:W-:-:S07]  /*5530*/  MOV R22, R4 ;  /* 0x0000000400167202 */ /* 0x000fce0000000f00 */
.L_x_122:
[----:B------:R-:W-:Y:S05]  /*5540*/  BSYNC.RECONVERGENT B6 ;  /* 0x0000000000067941 */ /* 0x000fea0003800200 */
.L_x_121:
        /* <DEDUP_REMOVED lines=15> */
.L_x_124:
[----:B------:R-:W-:Y:S05]  /*5640*/  BSYNC.RECONVERGENT B6 ;  /* 0x0000000000067941 */ /* 0x000fea0003800200 */
.L_x_123:
[----:B------:R-:W-:Y:S01]  /*5650*/  FMUL R0, R30, R30 ;  /* 0x0000001e1e007220 */ /* 0x000fe20000400000 */
[----:B------:R-:W-:Y:S03]  /*5660*/  BSSY.RECONVERGENT B6, `(.L_x_125) ;  /* 0x0000013000067945 */ /* 0x000fe60003800200 */
[----:B------:R-:W-:-:S04]  /*5670*/  FFMA R0, R31, R31, R0 ;  /* 0x0000001f1f007223 */ /* 0x000fc80000000000 */
[----:B------:R-:W-:Y:S01]  /*5680*/  FFMA R4, R29, R29, R0 ;  /* 0x0000001d1d047223 */ /* 0x000fe20000000000 */
[----:B------:R-:W-:-:S03]  /*5690*/  FMUL R0, R22, R45 ;  /* 0x0000002d16007220 */ /* 0x000fc60000400000 */
[----:B------:R0:W1:Y:S01]  /*56a0*/  MUFU.RSQ R5, R4 ;  /* 0x0000000400057308 */ /* 0x0000620000001400 */
[----:B------:R-:W-:Y:S01]  /*56b0*/  IADD3 R3, PT, PT, R4, -0xd000000, RZ ;  /* 0xf300000004037810 */ /* 0x000fe20007ffe0ff */
[----:B------:R-:W-:-:S03]  /*56c0*/  FFMA R0, R47, R46, R0 ;  /* 0x0000002e2f007223 */ /* 0x000fc60000000000 */
[----:B------:R-:W-:Y:S01]  /*56d0*/  ISETP.GT.U32.AND P0, PT, R3, 0x727fffff, PT ;  /* 0x727fffff0300780c */ /* 0x000fe20003f04070 */
[----:B------:R-:W-:-:S12]  /*56e0*/  FFMA R25, R37, R44, R0 ;  /* 0x0000002c25197223 */ /* 0x000fd80000000000 */
[----:B01----:R-:W-:Y:S05]  /*56f0*/  @!P0 BRA `(.L_x_126) ;  /* 0x0000000000148947 */ /* 0x003fea0003800000 */
[----:B------:R-:W-:Y:S01]  /*5700*/  HFMA2 R21, -RZ, RZ, 0, 0 ;  /* 0x00000000ff157431 */ /* 0x000fe200000001ff */
[----:B------:R-:W-:-:S07]  /*5710*/  MOV R20, 0x5730 ;  /* 0x0000573000147802 */ /* 0x000fce0000000f00 */
[----:B------:R-:W-:Y:S05]  /*5720*/  CALL.REL.NOINC `($__internal_0_$__cuda_sm20_sqrt_rn_f32_slowpath) ;  /* 0x0000001800587944 */ /* 0x000fea0003c00000 */
[----:B------:R-:W-:Y:S01]  /*5730*/  MOV R18, R4 ;  /* 0x0000000400127202 */ /* 0x000fe20000000f00 */
[----:B------:R-:W-:Y:S06]  /*5740*/  BRA `(.L_x_127) ;  /* 0x0000000000107947 */ /* 0x000fec0003800000 */
.L_x_126:
[----:B------:R-:W-:Y:S01]  /*5750*/  FMUL.FTZ R3, R4, R5 ;  /* 0x0000000504037220 */ /* 0x000fe20000410000 */
[----:B------:R-:W-:-:S03]  /*5760*/  FMUL.FTZ R18, R5, 0.5 ;  /* 0x3f00000005127820 */ /* 0x000fc60000410000 */
[----:B------:R-:W-:-:S04]  /*5770*/  FFMA R4, -R3, R3, R4 ;  /* 0x0000000303047223 */ /* 0x000fc80000000104 */
[----:B------:R-:W-:-:S07]  /*5780*/  FFMA R18, R4, R18, R3 ;  /* 0x0000001204127223 */ /* 0x000fce0000000003 */
.L_x_127:
[----:B------:R-:W-:Y:S05]  /*5790*/  BSYNC.RECONVERGENT B6 ;  /* 0x0000000000067941 */ /* 0x000fea0003800200 */
.L_x_125:
[----:B------:R-:W0:Y:S01]  /*57a0*/  MUFU.RCP R3, R18 ;  /* 0x0000001200037308 */ /* 0x000e220000001000 */
[----:B------:R-:W-:Y:S07]  /*57b0*/  BSSY.RECONVERGENT B6, `(.L_x_128) ;  /* 0x000000e000067945 */ /* 0x000fee0003800200 */
[----:B------:R-:W1:Y:S01]  /*57c0*/  FCHK P0, -R31, R18 ;  /* 0x000000121f007302 */ /* 0x000e620000000100 */
[----:B0-----:R-:W-:-:S04]  /*57d0*/  FFMA R0, R3, -R18, 1 ;  /* 0x3f80000003007423 */ /* 0x001fc80000000812 */
[----:B------:R-:W-:-:S04]  /*57e0*/  FFMA R0, R3, R0, R3 ;  /* 0x0000000003007223 */ /* 0x000fc80000000003 */
[----:B------:R-:W-:-:S04]  /*57f0*/  FFMA R4, R0, -R31, RZ ;  /* 0x8000001f00047223 */ /* 0x000fc800000000ff */
[----:B------:R-:W-:-:S04]  /*5800*/  FFMA R39, R4, -R18, -R31 ;  /* 0x8000001204277223 */ /* 0x000fc8000000081f */
[----:B------:R-:W-:Y:S01]  /*5810*/  FFMA R39, R0, R39, R4 ;  /* 0x0000002700277223 */ /* 0x000fe20000000004 */
[----:B-1----:R-:W-:Y:S06]  /*5820*/  @!P0 BRA `(.L_x_129) ;  /* 0x0000000000188947 */ /* 0x002fec0003800000 */
[----:B------:R-:W-:Y:S02]  /*5830*/  HFMA2 R21, -RZ, RZ, 0, 0 ;  /* 0x00000000ff157431 */ /* 0x000fe400000001ff */
[----:B------:R-:W-:Y:S01]  /*5840*/  FADD R4, -R31, -RZ ;  /* 0x800000ff1f047221 */ /* 0x000fe20000000100 */
[----:B------:R-:W-:Y:S01]  /*5850*/  IMAD.MOV.U32 R5, RZ, RZ, R18 ;  /* 0x000000ffff057224 */ /* 0x000fe200078e0012 */
[----:B------:R-:W-:-:S07]  /*5860*/  MOV R20, 0x5880 ;  /* 0x0000588000147802 */ /* 0x000fce0000000f00 */
[----:B------:R-:W-:Y:S05]  /*5870*/  CALL.REL.NOINC `($__internal_1_$__cuda_sm3x_div_rn_noftz_f32_slowpath) ;  /* 0x0000001800707944 */ /* 0x000fea0003c00000 */
[----:B------:R-:W-:-:S07]  /*5880*/  MOV R39, R4 ;  /* 0x0000000400277202 */ /* 0x000fce0000000f00 */
.L_x_129:
[----:B------:R-:W-:Y:S05]  /*5890*/  BSYNC.RECONVERGENT B6 ;  /* 0x0000000000067941 */ /* 0x000fea0003800200 */
.L_x_128:
        /* <DEDUP_REMOVED lines=15> */
.L_x_131:
[----:B------:R-:W-:Y:S05]  /*5990*/  BSYNC.RECONVERGENT B6 ;  /* 0x0000000000067941 */ /* 0x000fea0003800200 */
.L_x_130:
        /* <DEDUP_REMOVED lines=15> */
.L_x_133:
[----:B------:R-:W-:Y:S05]  /*5a90*/  BSYNC.RECONVERGENT B6 ;  /* 0x0000000000067941 */ /* 0x000fea0003800200 */
.L_x_132:
[----:B------:R-:W-:Y:S01]  /*5aa0*/  FADD R3, R25, R25 ;  /* 0x0000001919037221 */ /* 0x000fe20000000000 */
[----:B------:R-:W-:Y:S03]  /*5ab0*/  BSSY.RECONVERGENT B6, `(.L_x_134) ;  /* 0x0000014000067945 */ /* 0x000fe60003800200 */
[C---:B------:R-:W-:Y:S01]  /*5ac0*/  FFMA R22, R3.reuse, R45, -R22 ;  /* 0x0000002d03167223 */ /* 0x040fe20000000816 */
[C---:B------:R-:W-:Y:S01]  /*5ad0*/  FFMA R24, R3.reuse, R46, -R47 ;  /* 0x0000002e03187223 */ /* 0x040fe2000000082f */
[----:B------:R-:W-:Y:S02]  /*5ae0*/  FFMA R18, R3, R44, -R37 ;  /* 0x0000002c03127223 */ /* 0x000fe40000000825 */
[----:B------:R-:W-:-:S04]  /*5af0*/  FMUL R5, R22, R22 ;  /* 0x0000001616057220 */ /* 0x000fc80000400000 */
[----:B------:R-:W-:-:S04]  /*5b00*/  FFMA R5, R24, R24, R5 ;  /* 0x0000001818057223 */ /* 0x000fc80000000005 */
[----:B------:R-:W-:-:S04]  /*5b10*/  FFMA R4, R18, R18, R5 ;  /* 0x0000001212047223 */ /* 0x000fc80000000005 */
[----:B------:R0:W1:Y:S01]  /*5b20*/  MUFU.RSQ R3, R4 ;  /* 0x0000000400037308 */ /* 0x0000620000001400 */
[----:B------:R-:W-:-:S04]  /*5b30*/  IADD3 R0, PT, PT, R4, -0xd000000, RZ ;  /* 0xf300000004007810 */ /* 0x000fc80007ffe0ff */
[----:B------:R-:W-:-:S13]  /*5b40*/  ISETP.GT.U32.AND P0, PT, R0, 0x727fffff, PT ;  /* 0x727fffff0000780c */ /* 0x000fda0003f04070 */
[----:B01----:R-:W-:Y:S05]  /*5b50*/  @!P0 BRA `(.L_x_135) ;  /* 0x0000000000148947 */ /* 0x003fea0003800000 */
[----:B------:R-:W-:Y:S01]  /*5b60*/  MOV R20, 0x5b90 ;  /* 0x00005b9000147802 */ /* 0x000fe20000000f00 */
[----:B------:R-:W-:-:S07]  /*5b70*/  IMAD.MOV.U32 R21, RZ, RZ, 0x0 ;  /* 0x00000000ff157424 */ /* 0x000fce00078e00ff */
[----:B------:R-:W-:Y:S05]  /*5b80*/  CALL.REL.NOINC `($__internal_0_$__cuda_sm20_sqrt_rn_f32_slowpath) ;  /* 0x0000001400407944 */ /* 0x000fea0003c00000 */
[----:B------:R-:W-:Y:S01]  /*5b90*/  MOV R37, R4 ;  /* 0x0000000400257202 */ /* 0x000fe20000000f00 */
[----:B------:R-:W-:Y:S06]  /*5ba0*/  BRA `(.L_x_136) ;  /* 0x0000000000107947 */ /* 0x000fec0003800000 */
.L_x_135:
[----:B------:R-:W-:Y:S01]  /*5bb0*/  FMUL.FTZ R37, R4, R3 ;  /* 0x0000000304257220 */ /* 0x000fe20000410000 */
[----:B------:R-:W-:-:S03]  /*5bc0*/  FMUL.FTZ R0, R3, 0.5 ;  /* 0x3f00000003007820 */ /* 0x000fc60000410000 */
[----:B------:R-:W-:-:S04]  /*5bd0*/  FFMA R4, -R37, R37, R4 ;  /* 0x0000002525047223 */ /* 0x000fc80000000104 */
[----:B------:R-:W-:-:S07]  /*5be0*/  FFMA R37, R4, R0, R37 ;  /* 0x0000000004257223 */ /* 0x000fce0000000025 */
.L_x_136:
[----:B------:R-:W-:Y:S05]  /*5bf0*/  BSYNC.RECONVERGENT B6 ;  /* 0x0000000000067941 */ /* 0x000fea0003800200 */
.L_x_134:
        /* <DEDUP_REMOVED lines=15> */
.L_x_138:
[----:B------:R-:W-:Y:S05]  /*5cf0*/  BSYNC.RECONVERGENT B6 ;  /* 0x0000000000067941 */ /* 0x000fea0003800200 */
.L_x_137:
        /* <DEDUP_REMOVED lines=15> */
.L_x_140:
[----:B------:R-:W-:Y:S05]  /*5df0*/  BSYNC.RECONVERGENT B6 ;  /* 0x0000000000067941 */ /* 0x000fea0003800200 */
.L_x_139:
        /* <DEDUP_REMOVED lines=14> */
.L_x_142:
[----:B------:R-:W-:Y:S05]  /*5ee0*/  BSYNC.RECONVERGENT B6 ;  /* 0x0000000000067941 */ /* 0x000fea0003800200 */
.L_x_141:
[----:B------:R-:W2:Y:S04]  /*5ef0*/  LDL R37, [R23+0x20] ;  /* 0x0000200017257983 */ /* 0x000ea80000100800 */
[----:B------:R-:W3:Y:S04]  /*5f00*/  LDL R7, [R23+0x10] ;  /* 0x0000100017077983 */ /* 0x000ee80000100800 */
[----:B------:R-:W4:Y:S04]  /*5f10*/  LDL R5, [R23+0x14] ;  /* 0x0000140017057983 */ /* 0x000f280000100800 */
[----:B------:R-:W4:Y:S04]  /*5f20*/  LDL R3, [R23+0x18] ;  /* 0x0000180017037983 */ /* 0x000f280000100800 */
[----:B------:R0:W5:Y:S01]  /*5f30*/  LDL R18, [R23+0x1c] ;  /* 0x00001c0017127983 */ /* 0x0001620000100800 */
[----:B------:R-:W-:Y:S01]  /*5f40*/  FMUL R47, R47, R38 ;  /* 0x000000262f2f7220 */ /* 0x000fe20000400000 */
[----:B------:R-:W-:Y:S01]  /*5f50*/  FMNMX R25, RZ, R25, !PT ;  /* 0x00000019ff197209 */ /* 0x000fe20007800000 */
[----:B------:R-:W-:Y:S02]  /*5f60*/  BSSY.RECONVERGENT B0, `(.L_x_143) ;  /* 0x000004e000007945 */ /* 0x000fe40003800200 */
[----:B------:R-:W-:-:S04]  /*5f70*/  FFMA R39, R26, R39, -R47 ;  /* 0x000000271a277223 */ /* 0x000fc8000000082f */
[----:B------:R-:W-:Y:S01]  /*5f80*/  FFMA R0, R4, -R36, R39 ;  /* 0x8000002404007223 */ /* 0x000fe20000000027 */
[----:B------:R-:W-:-:S04]  /*5f90*/  FADD R4, R25, 0.10000000149011611938 ;  /* 0x3dcccccd19047421 */ /* 0x000fc80000000000 */
[----:B------:R-:W-:-:S04]  /*5fa0*/  FMNMX R0, RZ, R0, !PT ;  /* 0x00000000ff007209 */ /* 0x000fc80007800000 */
[----:B------:R-:W-:Y:S02]  /*5fb0*/  FSETP.NEU.AND P1, PT, R0, 1, PT ;  /* 0x3f8000000000780b */ /* 0x000fe40003f2d000 */
[----:B--2---:R-:W-:Y:S01]  /*5fc0*/  FSETP.GT.AND P0, PT, R37, RZ, PT ;  /* 0x000000ff2500720b */ /* 0x004fe20003f04000 */
[----:B---3--:R-:W-:-:S03]  /*5fd0*/  FMUL R7, R7, R4 ;  /* 0x0000000407077220 */ /* 0x008fc60000400000 */
[----:B------:R-:W-:Y:S01]  /*5fe0*/  ISETP.EQ.OR P0, PT, R27, 0x5, !P0 ;  /* 0x000000051b00780c */ /* 0x000fe20004702670 */
[-C--:B----4-:R-:W-:Y:S01]  /*5ff0*/  FMUL R5, R5, R4.reuse ;  /* 0x0000000405057220 */ /* 0x090fe20000400000 */
[----:B------:R-:W-:Y:S01]  /*6000*/  FMUL R3, R3, R4 ;  /* 0x0000000403037220 */ /* 0x000fe20000400000 */
[----:B------:R-:W-:-:S04]  /*6010*/  HFMA2 R4, -RZ, RZ, 1.875, 0 ;  /* 0x3f800000ff047431 */ /* 0x000fc800000001ff */
[----:B0-----:R-:W-:Y:S06]  /*6020*/  @!P1 BRA `(.L_x_144) ;  /* 0x0000000400049947 */ /* 0x001fec0003800000 */
[----:B------:R-:W-:-:S13]  /*6030*/  FSETP.NAN.AND P1, PT, |R0|, |R0|, PT ;  /* 0x400000000000720b */ /* 0x000fda0003f28200 */
[----:B------:R-:W-:Y:S01]  /*6040*/  @P1 FADD R4, R0, 50 ;  /* 0x4248000000041421 */ /* 0x000fe20000000000 */
[----:B------:R-:W-:Y:S06]  /*6050*/  @P1 BRA `(.L_x_144) ;  /* 0x0000000000f81947 */ /* 0x000fec0003800000 */
[C---:B------:R-:W-:Y:S01]  /*6060*/  FMUL R9, |R0|.reuse, 16777216 ;  /* 0x4b80000000097820 */ /* 0x040fe20000400200 */
[----:B------:R-:W-:-:S04]  /*6070*/  FSETP.GEU.AND P1, PT, |R0|, 1.175494350822287508e-38, PT ;  /* 0x008000000000780b */ /* 0x000fc80003f2e200 */
[----:B------:R-:W-:-:S04]  /*6080*/  FSEL R9, R9, |R0|, !P1 ;  /* 0x4000000009097208 */ /* 0x000fc80004800000 */
[----:B------:R-:W-:-:S04]  /*6090*/  IADD3 R4, PT, PT, R9, -0x3f3504f3, RZ ;  /* 0xc0cafb0d09047810 */ /* 0x000fc80007ffe0ff */
[----:B------:R-:W-:-:S04]  /*60a0*/  LOP3.LUT R4, R4, 0xff800000, RZ, 0xc0, !PT ;  /* 0xff80000004047812 */ /* 0x000fc800078ec0ff */
[-C--:B------:R-:W-:Y:S02]  /*60b0*/  IADD3 R9, PT, PT, R9, -R4.reuse, RZ ;  /* 0x8000000409097210 */ /* 0x080fe40007ffe0ff */
[----:B------:R-:W-:-:S03]  /*60c0*/  I2FP.F32.S32 R4, R4 ;  /* 0x0000000400047245 */ /* 0x000fc60000201400 */
[C---:B------:R-:W-:Y:S01]  /*60d0*/  FADD R6, R9.reuse, 1 ;  /* 0x3f80000009067421 */ /* 0x040fe20000000000 */
[----:B------:R-:W-:-:S04]  /*60e0*/  FADD R9, R9, -1 ;  /* 0xbf80000009097421 */ /* 0x000fc80000000000 */
[----:B------:R-:W-:Y:S01]  /*60f0*/  FADD R11, R9, R9 ;  /* 0x00000009090b7221 */ /* 0x000fe20000000000 */
[----:B------:R-:W0:Y:S03]  /*6100*/  MUFU.RCP R6, R6 ;  /* 0x0000000600067308 */ /* 0x000e260000001000 */
[----:B0-----:R-:W-:-:S04]  /*6110*/  FMUL R11, R6, R11 ;  /* 0x0000000b060b7220 */ /* 0x001fc80000400000 */
[----:B------:R-:W-:-:S04]  /*6120*/  FADD R8, R9, -R11 ;  /* 0x8000000b09087221 */ /* 0x000fc80000000000 */
[----:B------:R-:W-:-:S04]  /*6130*/  FADD R8, R8, R8 ;  /* 0x0000000808087221 */ /* 0x000fc80000000000 */
[----:B------:R-:W-:-:S04]  /*6140*/  FFMA R9, R9, -R11, R8 ;  /* 0x8000000b09097223 */ /* 0x000fc80000000008 */
[----:B------:R-:W-:Y:S01]  /*6150*/  FMUL R8, R6, R9 ;  /* 0x0000000906087220 */ /* 0x000fe20000400000 */
[----:B------:R-:W-:Y:S01]  /*6160*/  FSEL R9, RZ, -24, P1 ;  /* 0xc1c00000ff097808 */ /* 0x000fe20000800000 */
[----:B------:R-:W-:Y:S01]  /*6170*/  FMUL R6, R11, R11 ;  /* 0x0000000b0b067220 */ /* 0x000fe20000400000 */
[----:B------:R-:W-:-:S03]  /*6180*/  FSETP.NEU.AND P1, PT, |R0|, +INF , PT ;  /* 0x7f8000000000780b */ /* 0x000fc60003f2d200 */
[----:B------:R-:W-:Y:S01]  /*6190*/  FFMA R4, R4, 1.1920928955078125e-07, R9 ;  /* 0x3400000004047823 */ /* 0x000fe20000000009 */
[----:B------:R-:W-:Y:S02]  /*61a0*/  MOV R9, 0x3a2c32e4 ;  /* 0x3a2c32e400097802 */ /* 0x000fe40000000f00 */
[----:B------:R-:W-:-:S03]  /*61b0*/  FSETP.NEU.AND P1, PT, R0, RZ, P1 ;  /* 0x000000ff0000720b */ /* 0x000fc60000f2d000 */
[----:B------:R-:W-:-:S04]  /*61c0*/  FFMA R9, R6, R9, 0.0032181653659790754318 ;  /* 0x3b52e7db06097423 */ /* 0x000fc80000000009 */
[----:B------:R-:W-:-:S04]  /*61d0*/  FFMA R9, R6, R9, 0.018033718690276145935 ;  /* 0x3c93bb7306097423 */ /* 0x000fc80000000009 */
[----:B------:R-:W-:Y:S02]  /*61e0*/  FFMA R9, R6, R9, 0.12022458761930465698 ;  /* 0x3df6384f06097423 */ /* 0x000fe40000000009 */
[----:B------:R-:W-:Y:S02]  /*61f0*/  @!P1 FADD R0, R0, R0 ;  /* 0x0000000000009221 */ /* 0x000fe40000000000 */
[----:B------:R-:W-:Y:S01]  /*6200*/  FMUL R6, R6, R9 ;  /* 0x0000000906067220 */ /* 0x000fe20000400000 */
[----:B------:R-:W-:-:S04]  /*6210*/  FFMA R9, R11, 1.4426950216293334961, R4 ;  /* 0x3fb8aa3b0b097823 */ /* 0x000fc80000000004 */
[----:B------:R-:W-:-:S04]  /*6220*/  FADD R4, R4, -R9 ;  /* 0x8000000904047221 */ /* 0x000fc80000000000 */
[----:B------:R-:W-:-:S04]  /*6230*/  FFMA R13, R11, 1.4426950216293334961, R4 ;  /* 0x3fb8aa3b0b0d7823 */ /* 0x000fc80000000004 */
[----:B------:R-:W-:Y:S01]  /*6240*/  FFMA R4, R8, 1.4426950216293334961, R13 ;  /* 0x3fb8aa3b08047823 */ /* 0x000fe2000000000d */
[----:B------:R-:W-:-:S03]  /*6250*/  FMUL R13, R6, 3 ;  /* 0x40400000060d7820 */ /* 0x000fc60000400000 */
[----:B------:R-:W-:-:S04]  /*6260*/  FFMA R4, R11, 1.9251366722983220825e-08, R4 ;  /* 0x32a55e340b047823 */ /* 0x000fc80000000004 */
[----:B------:R-:W-:-:S04]  /*6270*/  FFMA R13, R8, R13, R4 ;  /* 0x0000000d080d7223 */ /* 0x000fc80000000004 */
[----:B------:R-:W-:-:S04]  /*6280*/  FFMA R6, R11, R6, R13 ;  /* 0x000000060b067223 */ /* 0x000fc8000000000d */
[----:B------:R-:W-:-:S04]  /*6290*/  FADD R4, R9, R6 ;  /* 0x0000000609047221 */ /* 0x000fc80000000000 */
[----:B------:R-:W-:Y:S01]  /*62a0*/  FADD R11, -R9, R4 ;  /* 0x00000004090b7221 */ /* 0x000fe20000000100 */
[----:B------:R-:W-:-:S03]  /*62b0*/  FMUL R9, R4, 50 ;  /* 0x4248000004097820 */ /* 0x000fc60000400000 */
[----:B------:R-:W-:Y:S01]  /*62c0*/  FADD R11, R6, -R11 ;  /* 0x8000000b060b7221 */ /* 0x000fe20000000000 */
[----:B------:R-:W-:Y:S01]  /*62d0*/  FFMA R4, R4, 50, -R9 ;  /* 0x4248000004047823 */ /* 0x000fe20000000809 */
[----:B------:R-:W0:Y:S01]  /*62e0*/  FRND R6, R9 ;  /* 0x0000000900067307 */ /* 0x000e220000201000 */
[----:B------:R-:W-:Y:S02]  /*62f0*/  FSETP.GEU.AND P3, PT, R9, RZ, PT ;  /* 0x000000ff0900720b */ /* 0x000fe40003f6e000 */
[----:B------:R-:W-:Y:S01]  /*6300*/  FFMA R11, R11, 50, R4 ;  /* 0x424800000b0b7823 */ /* 0x000fe20000000004 */
[C---:B------:R-:W-:Y:S01]  /*6310*/  FSETP.GT.AND P2, PT, |R9|.reuse, 152, PT ;  /* 0x431800000900780b */ /* 0x040fe20003f44200 */
[----:B0-----:R-:W-:Y:S01]  /*6320*/  FADD R4, R9, -R6 ;  /* 0x8000000609047221 */ /* 0x001fe20000000000 */
[----:B------:R-:W-:Y:S02]  /*6330*/  FSETP.GT.AND P4, PT, R6, RZ, PT ;  /* 0x000000ff0600720b */ /* 0x000fe40003f84000 */
[----:B------:R-:W0:Y:S01]  /*6340*/  F2I.NTZ R9, R9 ;  /* 0x0000000900097305 */ /* 0x000e220000203100 */
[----:B------:R-:W-:Y:S01]  /*6350*/  FADD R4, R4, R11 ;  /* 0x0000000b04047221 */ /* 0x000fe20000000000 */
[----:B------:R-:W-:Y:S01]  /*6360*/  HFMA2 R11, -RZ, RZ, 0.64013671875, -15.109375 ;  /* 0x391fcb8eff0b7431 */ /* 0x000fe200000001ff */
[----:B------:R-:W-:-:S05]  /*6370*/  SEL R6, RZ, 0x83000000, P4 ;  /* 0x83000000ff067807 */ /* 0x000fca0002000000 */
[----:B------:R-:W-:Y:S02]  /*6380*/  VIADD R8, R6, 0x7f000000 ;  /* 0x7f00000006087836 */ /* 0x000fe40000000000 */
[----:B------:R-:W-:Y:S01]  /*6390*/  FFMA R11, R4, R11, 0.0013391353422775864601 ;  /* 0x3aaf85ed040b7423 */ /* 0x000fe2000000000b */
[----:B0-----:R-:W-:-:S03]  /*63a0*/  LEA R6, R9, -R6, 0x17 ;  /* 0x8000000609067211 */ /* 0x001fc600078eb8ff */
[----:B------:R-:W-:-:S04]  /*63b0*/  FFMA R11, R4, R11, 0.0096188392490148544312 ;  /* 0x3c1d9856040b7423 */ /* 0x000fc8000000000b */
[----:B------:R-:W-:-:S04]  /*63c0*/  FFMA R11, R4, R11, 0.055503588169813156128 ;  /* 0x3d6357bb040b7423 */ /* 0x000fc8000000000b */
[----:B------:R-:W-:-:S04]  /*63d0*/  FFMA R11, R4, R11, 0.24022644758224487305 ;  /* 0x3e75fdec040b7423 */ /* 0x000fc8000000000b */
[----:B------:R-:W-:-:S04]  /*63e0*/  FFMA R11, R4, R11, 0.69314718246459960938 ;  /* 0x3f317218040b7423 */ /* 0x000fc8000000000b */
[----:B------:R-:W-:Y:S01]  /*63f0*/  FFMA R11, R4, R11, 1 ;  /* 0x3f800000040b7423 */ /* 0x000fe2000000000b */
[----:B------:R-:W-:-:S03]  /*6400*/  FSEL R4, RZ, +INF , !P3 ;  /* 0x7f800000ff047808 */ /* 0x000fc60005800000 */
[----:B------:R-:W-:-:S04]  /*6410*/  FMUL R11, R8, R11 ;  /* 0x0000000b080b7220 */ /* 0x000fc80000400000 */
[----:B------:R-:W-:Y:S01]  /*6420*/  @!P2 FMUL R4, R6, R11 ;  /* 0x0000000b0604a220 */ /* 0x000fe20000400000 */
[----:B------:R-:W-:-:S07]  /*6430*/  @!P1 LOP3.LUT R4, R0, 0x7fffffff, RZ, 0xc0, !PT ;  /* 0x7fffffff00049812 */ /* 0x000fce00078ec0ff */
.L_x_144:
[----:B------:R-:W-:Y:S05]  /*6440*/  BSYNC.RECONVERGENT B0 ;  /* 0x0000000000007941 */ /* 0x000fea0003800200 */
.L_x_143:
[CC--:B-----5:R-:W-:Y:S01]  /*6450*/  FFMA R24, R18.reuse, R4.reuse, R7 ;  /* 0x0000000412187223 */ /* 0x0e0fe20000000007 */
[CC--:B------:R-:W-:Y:S01]  /*6460*/  FFMA R22, R18.reuse, R4.reuse, R5 ;  /* 0x0000000412167223 */ /* 0x0c0fe20000000005 */
[----:B------:R-:W-:Y:S01]  /*6470*/  FFMA R18, R18, R4, R3 ;  /* 0x0000000412127223 */ /* 0x000fe20000000003 */
[----:B------:R-:W-:Y:S06]  /*6480*/  @P0 BRA `(.L_x_106) ;  /* 0x0000000400780947 */ /* 0x000fec0003800000 */
[----:B------:R-:W-:Y:S01]  /*6490*/  FMUL R3, R45, R30 ;  /* 0x0000001e2d037220 */ /* 0x000fe20000400000 */
[----:B------:R-:W-:Y:S03]  /*64a0*/  BSSY.RECONVERGENT B6, `(.L_x_145) ;  /* 0x0000017000067945 */ /* 0x000fe60003800200 */
[----:B------:R-:W-:-:S04]  /*64b0*/  FFMA R3, R46, R31, R3 ;  /* 0x0000001f2e037223 */ /* 0x000fc80000000003 */
[----:B------:R-:W-:-:S04]  /*64c0*/  FFMA R3, R44, R29, R3 ;  /* 0x0000001d2c037223 */ /* 0x000fc80000000003 */
[----:B------:R-:W-:-:S04]  /*64d0*/  FADD R3, R3, R3 ;  /* 0x0000000303037221 */ /* 0x000fc80000000000 */
[C---:B------:R-:W-:Y:S01]  /*64e0*/  FFMA R30, R3.reuse, -R45, R30 ;  /* 0x8000002d031e7223 */ /* 0x040fe2000000001e */
[C---:B------:R-:W-:Y:S01]  /*64f0*/  FFMA R31, R3.reuse, -R46, R31 ;  /* 0x8000002e031f7223 */ /* 0x040fe2000000001f */
[----:B------:R-:W-:Y:S02]  /*6500*/  FFMA R29, R3, -R44, R29 ;  /* 0x8000002c031d7223 */ /* 0x000fe4000000001d */
[----:B------:R-:W-:-:S04]  /*6510*/  FMUL R0, R30, R30 ;  /* 0x0000001e1e007220 */ /* 0x000fc80000400000 */
[----:B------:R-:W-:-:S04]  /*6520*/  FFMA R0, R31, R31, R0 ;  /* 0x0000001f1f007223 */ /* 0x000fc80000000000 */
[----:B------:R-:W-:-:S04]  /*6530*/  FFMA R4, R29, R29, R0 ;  /* 0x0000001d1d047223 */ /* 0x000fc80000000000 */
[----:B------:R0:W1:Y:S01]  /*6540*/  MUFU.RSQ R5, R4 ;  /* 0x0000000400057308 */ /* 0x0000620000001400 */
[----:B------:R-:W-:-:S04]  /*6550*/  IADD3 R0, PT, PT, R4, -0xd000000, RZ ;  /* 0xf300000004007810 */ /* 0x000fc80007ffe0ff */
[----:B------:R-:W-:-:S13]  /*6560*/  ISETP.GT.U32.AND P0, PT, R0, 0x727fffff, PT ;  /* 0x727fffff0000780c */ /* 0x000fda0003f04070 */
[----:B01----:R-:W-:Y:S05]  /*6570*/  @!P0 BRA `(.L_x_146) ;  /* 0x0000000000148947 */ /* 0x003fea0003800000 */
[----:B------:R-:W-:Y:S02]  /*6580*/  MOV R20, 0x65b0 ;  /* 0x000065b000147802 */ /* 0x000fe40000000f00 */
[----:B------:R-:W-:-:S07]  /*6590*/  MOV R21, 0x0 ;  /* 0x0000000000157802 */ /* 0x000fce0000000f00 */
[----:B------:R-:W-:Y:S05]  /*65a0*/  CALL.REL.NOINC `($__internal_0_$__cuda_sm20_sqrt_rn_f32_slowpath) ;  /* 0x0000000800b87944 */ /* 0x000fea0003c00000 */
[----:B------:R-:W-:Y:S01]  /*65b0*/  MOV R26, R4 ;  /* 0x00000004001a7202 */ /* 0x000fe20000000f00 */
[----:B------:R-:W-:Y:S06]  /*65c0*/  BRA `(.L_x_147) ;  /* 0x0000000000107947 */ /* 0x000fec0003800000 */
.L_x_146:
[----:B------:R-:W-:Y:S01]  /*65d0*/  FMUL.FTZ R3, R4, R5 ;  /* 0x0000000504037220 */ /* 0x000fe20000410000 */
[----:B------:R-:W-:-:S03]  /*65e0*/  FMUL.FTZ R26, R5, 0.5 ;  /* 0x3f000000051a7820 */ /* 0x000fc60000410000 */
[----:B------:R-:W-:-:S04]  /*65f0*/  FFMA R4, -R3, R3, R4 ;  /* 0x0000000303047223 */ /* 0x000fc80000000104 */
[----:B------:R-:W-:-:S07]  /*6600*/  FFMA R26, R4, R26, R3 ;  /* 0x0000001a041a7223 */ /* 0x000fce0000000003 */
.L_x_147:
[----:B------:R-:W-:Y:S05]  /*6610*/  BSYNC.RECONVERGENT B6 ;  /* 0x0000000000067941 */ /* 0x000fea0003800200 */
.L_x_145:
        /* <DEDUP_REMOVED lines=15> */
.L_x_149:
[----:B------:R-:W-:Y:S05]  /*6710*/  BSYNC.RECONVERGENT B6 ;  /* 0x0000000000067941 */ /* 0x000fea0003800200 */
.L_x_148:
        /* <DEDUP_REMOVED lines=15> */
.L_x_151:
[----:B------:R-:W-:Y:S05]  /*6810*/  BSYNC.RECONVERGENT B6 ;  /* 0x0000000000067941 */ /* 0x000fea0003800200 */
.L_x_150:
        /* <DEDUP_REMOVED lines=15> */
.L_x_153:
[----:B------:R-:W-:Y:S05]  /*6910*/  BSYNC.RECONVERGENT B6 ;  /* 0x0000000000067941 */ /* 0x000fea0003800200 */
.L_x_152:
[----:B------:R0:W-:Y:S01]  /*6920*/  STL.64 [R1], R16 ;  /* 0x0000001001007387 */ /* 0x0001e20000100a00 */
[----:B------:R-:W-:Y:S01]  /*6930*/  HFMA2 R21, -RZ, RZ, 0, 0 ;  /* 0x00000000ff157431 */ /* 0x000fe200000001ff */
[----:B------:R-:W-:Y:S01]  /*6940*/  IADD3 R13, PT, PT, R27, 0x1, RZ ;  /* 0x000000011b0d7810 */ /* 0x000fe20007ffe0ff */
[----:B------:R-:W-:Y:S01]  /*6950*/  IMAD.MOV.U32 R4, RZ, RZ, R19 ;  /* 0x000000ffff047224 */ /* 0x000fe200078e0013 */
[----:B------:R0:W-:Y:S01]  /*6960*/  STL [R1+0x8], R54 ;  /* 0x0000083601007387 */ /* 0x0001e20000100800 */
[----:B------:R-:W-:Y:S01]  /*6970*/  MOV R5, R2 ;  /* 0x0000000200057202 */ /* 0x000fe20000000f00 */
[----:B------:R-:W-:Y:S01]  /*6980*/  IMAD.MOV.U32 R11, RZ, RZ, R69 ;  /* 0x000000ffff0b7224 */ /* 0x000fe200078e0045 */
[----:B------:R-:W-:Y:S02]  /*6990*/  MOV R6, R63 ;  /* 0x0000003f00067202 */ /* 0x000fe40000000f00 */
[----:B------:R-:W-:Y:S02]  /*69a0*/  MOV R7, R23 ;  /* 0x0000001700077202 */ /* 0x000fe40000000f00 */
[----:B------:R-:W-:-:S02]  /*69b0*/  MOV R8, R25 ;  /* 0x0000001900087202 */ /* 0x000fc40000000f00 */
[----:B------:R-:W-:Y:S02]  /*69c0*/  MOV R10, R68 ;  /* 0x00000044000a7202 */ /* 0x000fe40000000f00 */
[----:B------:R-:W-:Y:S02]  /*69d0*/  MOV R12, R28 ;  /* 0x0000001c000c7202 */ /* 0x000fe40000000f00 */
[----:B0-----:R-:W-:-:S07]  /*69e0*/  MOV R20, 0x6a00 ;  /* 0x00006a0000147802 */ /* 0x001fce0000000f00 */
[----:B------:R-:W-:Y:S05]  /*69f0*/  CALL.REL.NOINC `($ray_trace_kernel$_Z9trace_ray3RayP6Spherei6float3i) ;  /* 0xffffffc000907944 */ /* 0x000fea0003c3ffff */
[----:B------:R-:W-:-:S04]  /*6a00*/  FADD R3, -R37, 1 ;  /* 0x3f80000025037421 */ /* 0x000fc80000000100 */
[-C--:B------:R-:W-:Y:S01]  /*6a10*/  FMUL R24, R24, R3.reuse ;  /* 0x0000000318187220 */ /* 0x080fe20000400000 */
[-C--:B------:R-:W-:Y:S01]  /*6a20*/  FMUL R22, R22, R3.reuse ;  /* 0x0000000316167220 */ /* 0x080fe20000400000 */
[----:B------:R-:W-:Y:S02]  /*6a30*/  FMUL R3, R18, R3 ;  /* 0x0000000312037220 */ /* 0x000fe40000400000 */
[C---:B------:R-:W-:Y:S01]  /*6a40*/  FFMA R24, R37.reuse, R4, R24 ;  /* 0x0000000425187223 */ /* 0x040fe20000000018 */
[C---:B------:R-:W-:Y:S01]  /*6a50*/  FFMA R22, R37.reuse, R5, R22 ;  /* 0x0000000525167223 */ /* 0x040fe20000000016 */
[----:B------:R-:W-:-:S07]  /*6a60*/  FFMA R18, R37, R6, R3 ;  /* 0x0000000625127223 */ /* 0x000fce0000000003 */
.L_x_106:
[----:B------:R-:W-:Y:S05]  /*6a70*/  BSYNC.RECONVERGENT B7 ;  /* 0x0000000000077941 */ /* 0x000fea0003800200 */
.L_x_105:
[----:B------:R-:W2:Y:S01]  /*6a80*/  LDL R20, [R1+0x20] ;  /* 0x0000200001147983 */ /* 0x000ea20000100800 */
[----:B------:R0:W-:Y:S05]  /*6a90*/  BMOV.32 B6, R55 ;  /* 0x0000003706007356 */ /* 0x0001ea0000000000 */
[----:B------:R-:W2:Y:S01]  /*6aa0*/  LDL R21, [R1+0x24] ;  /* 0x0000240001157983 */ /* 0x000ea20000100800 */
[----:B------:R1:W-:Y:S05]  /*6ab0*/  BMOV.32 B7, R60 ;  /* 0x0000003c07007356 */ /* 0x0003ea0000000000 */
[----:B------:R3:W-:Y:S05]  /*6ac0*/  BMOV.32 B8, R61 ;  /* 0x0000003d08007356 */ /* 0x0007ea0000000000 */
[----:B------:R4:W-:Y:S05]  /*6ad0*/  BMOV.32 B9, R62 ;  /* 0x0000003e09007356 */ /* 0x0009ea0000000000 */
[----:B------:R-:W-:Y:S01]  /*6ae0*/  MOV R4, R24 ;  /* 0x0000001800047202 */ /* 0x000fe20000000f00 */
[----:B------:R-:W2:Y:S01]  /*6af0*/  LDL R2, [R1+0xc] ;  /* 0x00000c0001027983 */ /* 0x000ea20000100800 */
[----:B------:R-:W-:-:S02]  /*6b00*/  MOV R5, R22 ;  /* 0x0000001600057202 */ /* 0x000fc40000000f00 */
[----:B------:R-:W-:Y:S01]  /*6b10*/  MOV R6, R18 ;  /* 0x0000001200067202 */ /* 0x000fe20000000f00 */
[----:B-----5:R-:W2:Y:S04]  /*6b20*/  LDL R16, [R1+0x10] ;  /* 0x0000100001107983 */ /* 0x020ea80000100800 */
[----:B------:R-:W2:Y:S04]  /*6b30*/  LDL R17, [R1+0x14] ;  /* 0x0000140001117983 */ /* 0x000ea80000100800 */
        /* <DEDUP_REMOVED lines=23> */
[----:B0-----:R-:W2:Y:S04]  /*6cb0*/  LDL R55, [R1+0x7c] ;  /* 0x00007c0001377983 */ /* 0x001ea80000100800 */
[----:B-1----:R-:W2:Y:S04]  /*6cc0*/  LDL R60, [R1+0x80] ;  /* 0x00008000013c7983 */ /* 0x002ea80000100800 */
[----:B---3--:R-:W2:Y:S04]  /*6cd0*/  LDL R61, [R1+0x84] ;  /* 0x00008400013d7983 */ /* 0x008ea80000100800 */
[----:B----4-:R-:W2:Y:S04]  /*6ce0*/  LDL R62, [R1+0x88] ;  /* 0x00008800013e7983 */ /* 0x010ea80000100800 */
[----:B------:R-:W2:Y:S04]  /*6cf0*/  LDL R63, [R1+0x8c] ;  /* 0x00008c00013f7983 */ /* 0x000ea80000100800 */
[----:B------:R-:W2:Y:S04]  /*6d00*/  LDL R68, [R1+0x90] ;  /* 0x0000900001447983 */ /* 0x000ea80000100800 */
[----:B------:R0:W2:Y:S02]  /*6d10*/  LDL R69, [R1+0x94] ;  /* 0x0000940001457983 */ /* 0x0000a40000100800 */
[----:B0-----:R-:W-:Y:S01]  /*6d20*/  VIADD R1, R1, 0xa0 ;  /* 0x000000a001017836 */ /* 0x001fe20000000000 */
[----:B--2---:R-:W-:Y:S06]  /*6d30*/  RET.REL.NODEC R20 `(ray_trace_kernel) ;  /* 0xffffff9014b07950 */ /* 0x004fec0003c3ffff */
        .weak           $__internal_2_$__cuda_sm20_rcp_rn_f32_slowpath
        .type           $__internal_2_$__cuda_sm20_rcp_rn_f32_slowpath,@function
        .size           $__internal_2_$__cuda_sm20_rcp_rn_f32_slowpath,($__internal_0_$__cuda_sm20_sqrt_rn_f32_slowpath - $__internal_2_$__cuda_sm20_rcp_rn_f32_slowpath)
$__internal_2_$__cuda_sm20_rcp_rn_f32_slowpath:
[----:B------:R-:W-:-:S04]  /*6d40*/  SHF.L.U32 R2, R0, 0x1, RZ ;  /* 0x0000000100027819 */ /* 0x000fc800000006ff */
[----:B------:R-:W-:-:S04]  /*6d50*/  SHF.R.U32.HI R2, RZ, 0x18, R2 ;  /* 0x00000018ff027819 */ /* 0x000fc80000011602 */
[----:B------:R-:W-:-:S13]  /*6d60*/  ISETP.NE.U32.AND P0, PT, R2, RZ, PT ;  /* 0x000000ff0200720c */ /* 0x000fda0003f05070 */
[----:B------:R-:W-:Y:S05]  /*6d70*/  @P0 BRA `(.L_x_154) ;  /* 0x00000000002c0947 */ /* 0x000fea0003800000 */
[----:B------:R-:W-:-:S04]  /*6d80*/  SHF.L.U32 R2, R0, 0x1, RZ ;  /* 0x0000000100027819 */ /* 0x000fc800000006ff */
[----:B------:R-:W-:-:S13]  /*6d90*/  ISETP.NE.AND P0, PT, R2, RZ, PT ;  /* 0x000000ff0200720c */ /* 0x000fda0003f05270 */
[----:B------:R0:W1:Y:S01]  /*6da0*/  @!P0 MUFU.RCP R2, R0 ;  /* 0x0000000000028308 */ /* 0x0000620000001000 */
[----:B------:R-:W-:Y:S05]  /*6db0*/  @!P0 BRA `(.L_x_155) ;  /* 0x0000000000a48947 */ /* 0x000fea0003800000 */
[----:B------:R-:W-:-:S04]  /*6dc0*/  FFMA R3, R0, 1.84467440737095516160e+19, RZ ;  /* 0x5f80000000037823 */ /* 0x000fc800000000ff */
[----:B0-----:R-:W1:Y:S02]  /*6dd0*/  MUFU.RCP R0, R3 ;  /* 0x0000000300007308 */ /* 0x001e640000001000 */
[----:B-1----:R-:W-:-:S04]  /*6de0*/  FFMA R2, R3, R0, -1 ;  /* 0xbf80000003027423 */ /* 0x002fc80000000000 */
[----:B------:R-:W-:-:S04]  /*6df0*/  FADD.FTZ R5, -R2, -RZ ;  /* 0x800000ff02057221 */ /* 0x000fc80000010100 */
[----:B------:R-:W-:-:S04]  /*6e00*/  FFMA R0, R0, R5, R0 ;  /* 0x0000000500007223 */ /* 0x000fc80000000000 */
[----:B------:R-:W-:Y:S01]  /*6e10*/  FFMA R2, R0, 1.84467440737095516160e+19, RZ ;  /* 0x5f80000000027823 */ /* 0x000fe200000000ff */
[----:B------:R-:W-:Y:S06]  /*6e20*/  BRA `(.L_x_155) ;  /* 0x0000000000887947 */ /* 0x000fec0003800000 */
.L_x_154:
[----:B------:R-:W-:-:S04]  /*6e30*/  IADD3 R3, PT, PT, R2, -0xfd, RZ ;  /* 0xffffff0302037810 */ /* 0x000fc80007ffe0ff */
[----:B------:R-:W-:-:S13]  /*6e40*/  ISETP.GT.U32.AND P0, PT, R3, 0x1, PT ;  /* 0x000000010300780c */ /* 0x000fda0003f04070 */
[----:B------:R-:W-:Y:S05]  /*6e50*/  @P0 BRA `(.L_x_156) ;  /* 0x0000000000780947 */ /* 0x000fea0003800000 */
[----:B------:R-:W-:Y:S01]  /*6e60*/  LOP3.LUT R4, R0, 0x7fffff, RZ, 0xc0, !PT ;  /* 0x007fffff00047812 */ /* 0x000fe200078ec0ff */
[----:B------:R-:W-:-:S03]  /*6e70*/  HFMA2 R10, -RZ, RZ, 0, 1.78813934326171875e-07 ;  /* 0x00000003ff0a7431 */ /* 0x000fc600000001ff */
[----:B------:R-:W-:-:S04]  /*6e80*/  LOP3.LUT R4, R4, 0x3f800000, RZ, 0xfc, !PT ;  /* 0x3f80000004047812 */ /* 0x000fc800078efcff */
[----:B------:R-:W0:Y:S01]  /*6e90*/  MUFU.RCP R5, R4 ;  /* 0x0000000400057308 */ /* 0x000e220000001000 */
[----:B------:R-:W-:Y:S01]  /*6ea0*/  SHF.L.U32 R9, R10, R3, RZ ;  /* 0x000000030a097219 */ /* 0x000fe200000006ff */
[----:B0-----:R-:W-:-:S04]  /*6eb0*/  FFMA R6, R4, R5, -1 ;  /* 0xbf80000004067423 */ /* 0x001fc80000000005 */
[----:B------:R-:W-:-:S04]  /*6ec0*/  FADD.FTZ R6, -R6, -RZ ;  /* 0x800000ff06067221 */ /* 0x000fc80000010100 */
[CCC-:B------:R-:W-:Y:S01]  /*6ed0*/  FFMA.RM R7, R5.reuse, R6.reuse, R5.reuse ;  /* 0x0000000605077223 */ /* 0x1c0fe20000004005 */
[----:B------:R-:W-:-:S04]  /*6ee0*/  FFMA.RP R6, R5, R6, R5 ;  /* 0x0000000605067223 */ /* 0x000fc80000008005 */
[C---:B------:R-:W-:Y:S02]  /*6ef0*/  LOP3.LUT R5, R7.reuse, 0x7fffff, RZ, 0xc0, !PT ;  /* 0x007fffff07057812 */ /* 0x040fe400078ec0ff */
[----:B------:R-:W-:Y:S02]  /*6f00*/  FSETP.NEU.FTZ.AND P0, PT, R7, R6, PT ;  /* 0x000000060700720b */ /* 0x000fe40003f1d000 */
[----:B------:R-:W-:Y:S02]  /*6f10*/  LOP3.LUT R6, R5, 0x800000, RZ, 0xfc, !PT ;  /* 0x0080000005067812 */ /* 0x000fe400078efcff */
[----:B------:R-:W-:Y:S02]  /*6f20*/  SEL R5, RZ, 0xffffffff, !P0 ;  /* 0xffffffffff057807 */ /* 0x000fe40004000000 */
[----:B------:R-:W-:Y:S02]  /*6f30*/  LOP3.LUT R4, R9, R6, RZ, 0xc0, !PT ;  /* 0x0000000609047212 */ /* 0x000fe400078ec0ff */
[----:B------:R-:W-:-:S02]  /*6f40*/  IADD3 R5, PT, PT, -R5, RZ, RZ ;  /* 0x000000ff05057210 */ /* 0x000fc40007ffe1ff */
[-C--:B------:R-:W-:Y:S02]  /*6f50*/  SHF.R.U32.HI R4, RZ, R3.reuse, R4 ;  /* 0x00000003ff047219 */ /* 0x080fe40000011604 */
[----:B------:R-:W-:Y:S02]  /*6f60*/  LOP3.LUT P1, RZ, R5, R3, R6, 0xf8, !PT ;  /* 0x0000000305ff7212 */ /* 0x000fe4000782f806 */
[C---:B------:R-:W-:Y:S02]  /*6f70*/  LOP3.LUT P0, RZ, R4.reuse, 0x1, RZ, 0xc0, !PT ;  /* 0x0000000104ff7812 */ /* 0x040fe4000780c0ff */
[----:B------:R-:W-:-:S04]  /*6f80*/  LOP3.LUT P2, RZ, R4, 0x2, RZ, 0xc0, !PT ;  /* 0x0000000204ff7812 */ /* 0x000fc8000784c0ff */
[----:B------:R-:W-:Y:S02]  /*6f90*/  PLOP3.LUT P0, PT, P0, P1, P2, 0xe0, 0x0 ;  /* 0x000000000000781c */ /* 0x000fe40000703c20 */
[----:B------:R-:W-:Y:S02]  /*6fa0*/  LOP3.LUT P1, RZ, R0, 0x7fffff, RZ, 0xc0, !PT ;  /* 0x007fffff00ff7812 */ /* 0x000fe4000782c0ff */
[----:B------:R-:W-:-:S05]  /*6fb0*/  SEL R3, RZ, 0x1, !P0 ;  /* 0x00000001ff037807 */ /* 0x000fca0004000000 */
[----:B------:R-:W-:-:S05]  /*6fc0*/  IMAD.MOV R3, RZ, RZ, -R3 ;  /* 0x000000ffff037224 */ /* 0x000fca00078e0a03 */
[----:B------:R-:W-:Y:S02]  /*6fd0*/  ISETP.GE.AND P0, PT, R3, RZ, PT ;  /* 0x000000ff0300720c */ /* 0x000fe40003f06270 */
[----:B------:R-:W-:-:S04]  /*6fe0*/  IADD3 R3, PT, PT, R2, -0xfc, RZ ;  /* 0xffffff0402037810 */ /* 0x000fc80007ffe0ff */
[----:B------:R-:W-:-:S07]  /*6ff0*/  SHF.R.U32.HI R3, RZ, R3, R6 ;  /* 0x00000003ff037219 */ /* 0x000fce0000011606 */
[----:B------:R-:W-:-:S04]  /*7000*/  @!P0 IADD3 R3, PT, PT, R3, 0x1, RZ ;  /* 0x0000000103038810 */ /* 0x000fc80007ffe0ff */
[----:B------:R-:W-:-:S04]  /*7010*/  @!P1 SHF.L.U32 R3, R3, 0x1, RZ ;  /* 0x0000000103039819 */ /* 0x000fc800000006ff */
[----:B------:R-:W-:Y:S01]  /*7020*/  LOP3.LUT R2, R3, 0x80000000, R0, 0xf8, !PT ;  /* 0x8000000003027812 */ /* 0x000fe200078ef800 */
[----:B------:R-:W-:Y:S06]  /*7030*/  BRA `(.L_x_155) ;  /* 0x0000000000047947 */ /* 0x000fec0003800000 */
.L_x_156:
[----:B------:R2:W3:Y:S02]  /*7040*/  MUFU.RCP R2, R0 ;  /* 0x0000000000027308 */ /* 0x0004e40000001000 */
.L_x_155:
[----:B-1-3--:R-:W-:Y:S01]  /*7050*/  MOV R4, R2 ;  /* 0x0000000200047202 */ /* 0x00afe20000000f00 */
[----:B------:R-:W-:Y:S01]  /*7060*/  IMAD.MOV.U32 R3, RZ, RZ, 0x0 ;  /* 0x00000000ff037424 */ /* 0x000fe200078e00ff */
[----:B------:R-:W-:-:S04]  /*7070*/  MOV R2, R8 ;  /* 0x0000000800027202 */ /* 0x000fc80000000f00 */
[----:B0-2---:R-:W-:Y:S05]  /*7080*/  RET.REL.NODEC R2 `(ray_trace_kernel) ;  /* 0xffffff8c02dc7950 */ /* 0x005fea0003c3ffff */
        .weak           $__internal_0_$__cuda_sm20_sqrt_rn_f32_slowpath
        .type           $__internal_0_$__cuda_sm20_sqrt_rn_f32_slowpath,@function
        .size           $__internal_0_$__cuda_sm20_sqrt_rn_f32_slowpath,($__internal_1_$__cuda_sm3x_div_rn_noftz_f32_slowpath - $__internal_0_$__cuda_sm20_sqrt_rn_f32_slowpath)
$__internal_0_$__cuda_sm20_sqrt_rn_f32_slowpath:
[----:B------:R-:W-:Y:S02]  /*7090*/  IADD3 R1, PT, PT, R1, -0x8, RZ ;  /* 0xfffffff801017810 */ /* 0x000fe40007ffe0ff */
[----:B------:R-:W-:-:S03]  /*70a0*/  MOV R0, R4 ;  /* 0x0000000400007202 */ /* 0x000fc60000000f00 */
[----:B------:R0:W-:Y:S01]  /*70b0*/  STL [R1], R2 ;  /* 0x0000000201007387 */ /* 0x0001e20000100800 */
[----:B------:R-:W-:Y:S01]  /*70c0*/  LOP3.LUT P0, RZ, R0, 0x7fffffff, RZ, 0xc0, !PT ;  /* 0x7fffffff00ff7812 */ /* 0x000fe2000780c0ff */
[----:B------:R-:W-:-:S12]  /*70d0*/  BSSY.RECONVERGENT B0, `(.L_x_157) ;  /* 0x0000013000007945 */ /* 0x000fd80003800200 */
[----:B------:R-:W-:Y:S01]  /*70e0*/  @!P0 MOV R4, R0 ;  /* 0x0000000000048202 */ /* 0x000fe20000000f00 */
[----:B0-----:R-:W-:Y:S06]  /*70f0*/  @!P0 BRA `(.L_x_158) ;  /* 0x0000000000408947 */ /* 0x001fec0003800000 */
[----:B------:R-:W-:-:S13]  /*7100*/  FSETP.GEU.FTZ.AND P0, PT, R0, RZ, PT ;  /* 0x000000ff0000720b */ /* 0x000fda0003f1e000 */
[----:B------:R-:W-:Y:S01]  /*7110*/  @!P0 MOV R4, 0x7fffffff ;  /* 0x7fffffff00048802 */ /* 0x000fe20000000f00 */
[----:B------:R-:W-:Y:S06]  /*7120*/  @!P0 BRA `(.L_x_158) ;  /* 0x0000000000348947 */ /* 0x000fec0003800000 */
[----:B------:R-:W-:-:S13]  /*7130*/  FSETP.GTU.FTZ.AND P0, PT, |R0|, +INF , PT ;  /* 0x7f8000000000780b */ /* 0x000fda0003f1c200 */
[----:B------:R-:W-:Y:S01]  /*7140*/  @P0 FADD.FTZ R4, R0, 1 ;  /* 0x3f80000000040421 */ /* 0x000fe20000010000 */
[----:B------:R-:W-:Y:S06]  /*7150*/  @P0 BRA `(.L_x_158) ;  /* 0x0000000000280947 */ /* 0x000fec0003800000 */
[----:B------:R-:W-:-:S13]  /*7160*/  FSETP.NEU.FTZ.AND P0, PT, |R0|, +INF , PT ;  /* 0x7f8000000000780b */ /* 0x000fda0003f1d200 */
[----:B------:R-:W-:-:S04]  /*7170*/  @P0 FFMA R2, R0, 1.84467440737095516160e+19, RZ ;  /* 0x5f80000000020823 */ /* 0x000fc800000000ff */
[----:B------:R-:W0:Y:S02]  /*7180*/  @P0 MUFU.RSQ R3, R2 ;  /* 0x0000000200030308 */ /* 0x000e240000001400 */
[----:B0-----:R-:W-:Y:S01]  /*7190*/  @P0 FMUL.FTZ R5, R2, R3 ;  /* 0x0000000302050220 */ /* 0x001fe20000410000 */
[----:B------:R-:W-:-:S03]  /*71a0*/  @P0 FMUL.FTZ R3, R3, 0.5 ;  /* 0x3f00000003030820 */ /* 0x000fc60000410000 */
[----:B------:R-:W-:-:S04]  /*71b0*/  @P0 FADD.FTZ R4, -R5, -RZ ;  /* 0x800000ff05040221 */ /* 0x000fc80000010100 */
[----:B------:R-:W-:Y:S01]  /*71c0*/  @P0 FFMA R6, R5, R4, R2 ;  /* 0x0000000405060223 */ /* 0x000fe20000000002 */
[----:B------:R-:W-:-:S03]  /*71d0*/  @!P0 MOV R4, R0 ;  /* 0x0000000000048202 */ /* 0x000fc60000000f00 */
[----:B------:R-:W-:-:S04]  /*71e0*/  @P0 FFMA R3, R6, R3, R5 ;  /* 0x0000000306030223 */ /* 0x000fc80000000005 */
[----:B------:R-:W-:-:S07]  /*71f0*/  @P0 FMUL.FTZ R4, R3, 2.3283064365386962891e-10 ;  /* 0x2f80000003040820 */ /* 0x000fce0000410000 */
.L_x_158:
[----:B------:R-:W-:Y:S05]  /*7200*/  BSYNC.RECONVERGENT B0 ;  /* 0x0000000000007941 */ /* 0x000fea0003800200 */
.L_x_157:
[----:B------:R0:W2:Y:S02]  /*7210*/  LDL R2, [R1] ;  /* 0x0000000001027983 */ /* 0x0000a40000100800 */
[----:B0-----:R-:W-:Y:S01]  /*7220*/  VIADD R1, R1, 0x8 ;  /* 0x0000000801017836 */ /* 0x001fe20000000000 */
[----:B--2---:R-:W-:Y:S06]  /*7230*/  RET.REL.NODEC R20 `(ray_trace_kernel) ;  /* 0xffffff8c14707950 */ /* 0x004fec0003c3ffff */
        .weak           $__internal_1_$__cuda_sm3x_div_rn_noftz_f32_slowpath
        .type           $__internal_1_$__cuda_sm3x_div_rn_noftz_f32_slowpath,@function
        .size           $__internal_1_$__cuda_sm3x_div_rn_noftz_f32_slowpath,(.L_x_173 - $__internal_1_$__cuda_sm3x_div_rn_noftz_f32_slowpath)
$__internal_1_$__cuda_sm3x_div_rn_noftz_f32_slowpath:
[----:B------:R-:W-:-:S05]  /*7240*/  IADD3 R1, PT, PT, R1, -0x8, RZ ;  /* 0xfffffff801017810 */ /* 0x000fca0007ffe0ff */
[----:B------:R0:W-:Y:S02]  /*7250*/  STL [R1], R2 ;  /* 0x0000000201007387 */ /* 0x0001e40000100800 */
[----:B0-----:R-:W-:Y:S01]  /*7260*/  SHF.R.U32.HI R2, RZ, 0x17, R5 ;  /* 0x00000017ff027819 */ /* 0x001fe20000011605 */
[----:B------:R-:W-:Y:S01]  /*7270*/  BSSY.RECONVERGENT B0, `(.L_x_159) ;  /* 0x0000062000007945 */ /* 0x000fe20003800200 */
[----:B------:R-:W-:Y:S02]  /*7280*/  SHF.R.U32.HI R0, RZ, 0x17, R4 ;  /* 0x00000017ff007819 */ /* 0x000fe40000011604 */
[----:B------:R-:W-:Y:S02]  /*7290*/  LOP3.LUT R8, R2, 0xff, RZ, 0xc0, !PT ;  /* 0x000000ff02087812 */ /* 0x000fe400078ec0ff */
[----:B------:R-:W-:Y:S02]  /*72a0*/  LOP3.LUT R3, R0, 0xff, RZ, 0xc0, !PT ;  /* 0x000000ff00037812 */ /* 0x000fe400078ec0ff */
[----:B------:R-:W-:-:S02]  /*72b0*/  IADD3 R6, PT, PT, R8, -0x1, RZ ;  /* 0xffffffff08067810 */ /* 0x000fc40007ffe0ff */
[----:B------:R-:W-:Y:S02]  /*72c0*/  IADD3 R0, PT, PT, R3, -0x1, RZ ;  /* 0xffffffff03007810 */ /* 0x000fe40007ffe0ff */
[----:B------:R-:W-:-:S04]  /*72d0*/  ISETP.GT.U32.AND P0, PT, R6, 0xfd, PT ;  /* 0x000000fd0600780c */ /* 0x000fc80003f04070 */
[----:B------:R-:W-:-:S13]  /*72e0*/  ISETP.GT.U32.OR P0, PT, R0, 0xfd, P0 ;  /* 0x000000fd0000780c */ /* 0x000fda0000704470 */
[----:B------:R-:W-:Y:S01]  /*72f0*/  @!P0 MOV R2, RZ ;  /* 0x000000ff00028202 */ /* 0x000fe20000000f00 */
[----:B------:R-:W-:Y:S06]  /*7300*/  @!P0 BRA `(.L_x_160) ;  /* 0x00000000005c8947 */ /* 0x000fec0003800000 */
[----:B------:R-:W-:Y:S02]  /*7310*/  FSETP.GTU.FTZ.AND P0, PT, |R4|, +INF , PT ;  /* 0x7f8000000400780b */ /* 0x000fe40003f1c200 */
[----:B------:R-:W-:-:S04]  /*7320*/  FSETP.GTU.FTZ.AND P1, PT, |R5|, +INF , PT ;  /* 0x7f8000000500780b */ /* 0x000fc80003f3c200 */
[----:B------:R-:W-:-:S13]  /*7330*/  PLOP3.LUT P0, PT, P0, P1, PT, 0xf8, 0x8f ;  /* 0x00000000008f781c */ /* 0x000fda0000703f70 */
[----:B------:R-:W-:Y:S05]  /*7340*/  @P0 BRA `(.L_x_161) ;  /* 0x00000004004c0947 */ /* 0x000fea0003800000 */
[----:B------:R-:W-:-:S13]  /*7350*/  LOP3.LUT P0, RZ, R5, 0x7fffffff, R4, 0xc8, !PT ;  /* 0x7fffffff05ff7812 */ /* 0x000fda000780c804 */
[----:B------:R-:W-:Y:S05]  /*7360*/  @!P0 BRA `(.L_x_162) ;  /* 0x00000004003c8947 */ /* 0x000fea0003800000 */
[C---:B------:R-:W-:Y:S02]  /*7370*/  FSETP.NEU.FTZ.AND P1, PT, |R4|.reuse, +INF , PT ;  /* 0x7f8000000400780b */ /* 0x040fe40003f3d200 */
[----:B------:R-:W-:Y:S02]  /*7380*/  FSETP.NEU.FTZ.AND P2, PT, |R5|, +INF , PT ;  /* 0x7f8000000500780b */ /* 0x000fe40003f5d200 */
[----:B------:R-:W-:-:S11]  /*7390*/  FSETP.NEU.FTZ.AND P0, PT, |R4|, +INF , PT ;  /* 0x7f8000000400780b */ /* 0x000fd60003f1d200 */
[----:B------:R-:W-:Y:S05]  /*73a0*/  @!P2 BRA !P1, `(.L_x_162) ;  /* 0x00000004002ca947 */ /* 0x000fea0004800000 */
[----:B------:R-:W-:-:S04]  /*73b0*/  LOP3.LUT P1, RZ, R4, 0x7fffffff, RZ, 0xc0, !PT ;  /* 0x7fffffff04ff7812 */ /* 0x000fc8000782c0ff */
[----:B------:R-:W-:-:S13]  /*73c0*/  PLOP3.LUT P1, PT, P2, P1, PT, 0x2f, 0xf2 ;  /* 0x0000000000f2781c */ /* 0x000fda0001722577 */
[----:B------:R-:W-:Y:S05]  /*73d0*/  @P1 BRA `(.L_x_163) ;  /* 0x0000000400181947 */ /* 0x000fea0003800000 */
[----:B------:R-:W-:-:S04]  /*73e0*/  LOP3.LUT P1, RZ, R5, 0x7fffffff, RZ, 0xc0, !PT ;  /* 0x7fffffff05ff7812 */ /* 0x000fc8000782c0ff */
[----:B------:R-:W-:-:S13]  /*73f0*/  PLOP3.LUT P0, PT, P0, P1, PT, 0x2f, 0xf2 ;  /* 0x0000000000f2781c */ /* 0x000fda0000702577 */
[----:B------:R-:W-:Y:S05]  /*7400*/  @P0 BRA `(.L_x_164) ;  /* 0x0000000400000947 */ /* 0x000fea0003800000 */
[----:B------:R-:W-:Y:S02]  /*7410*/  ISETP.GE.AND P0, PT, R0, RZ, PT ;  /* 0x000000ff0000720c */ /* 0x000fe40003f06270 */
[----:B------:R-:W-:-:S11]  /*7420*/  ISETP.GE.AND P1, PT, R6, RZ, PT ;  /* 0x000000ff0600720c */ /* 0x000fd60003f26270 */
[----:B------:R-:W-:Y:S01]  /*7430*/  @P0 MOV R2, RZ ;  /* 0x000000ff00020202 */ /* 0x000fe20000000f00 */
[----:B------:R-:W-:Y:S02]  /*7440*/  @!P0 IMAD.MOV.U32 R2, RZ, RZ, -0x40 ;  /* 0xffffffc0ff028424 */ /* 0x000fe400078e00ff */
[----:B------:R-:W-:Y:S01]  /*7450*/  @!P0 FFMA R4, R4, 1.84467440737095516160e+19, RZ ;  /* 0x5f80000004048823 */ /* 0x000fe200000000ff */
[----:B------:R-:W-:Y:S02]  /*7460*/  @!P1 FFMA R5, R5, 1.84467440737095516160e+19, RZ ;  /* 0x5f80000005059823 */ /* 0x000fe400000000ff */
[----:B------:R-:W-:-:S07]  /*7470*/  @!P1 IADD3 R2, PT, PT, R2, 0x40, RZ ;  /* 0x0000004002029810 */ /* 0x000fce0007ffe0ff */
.L_x_160:
[----:B------:R-:W-:Y:S01]  /*7480*/  LEA R0, R8, 0xc0800000, 0x17 ;  /* 0xc080000008007811 */ /* 0x000fe200078eb8ff */
[----:B------:R-:W-:Y:S01]  /*7490*/  BSSY.RECONVERGENT B1, `(.L_x_165) ;  /* 0x0000036000017945 */ /* 0x000fe20003800200 */
[----:B------:R-:W-:Y:S02]  /*74a0*/  IADD3 R3, PT, PT, R3, -0x7f, RZ ;  /* 0xffffff8103037810 */ /* 0x000fe40007ffe0ff */
[----:B------:R-:W-:-:S03]  /*74b0*/  IADD3 R5, PT, PT, -R0, R5, RZ ;  /* 0x0000000500057210 */ /* 0x000fc60007ffe1ff */
[----:B------:R-:W-:Y:S01]  /*74c0*/  IMAD R0, R3, -0x800000, R4 ;  /* 0xff80000003007824 */ /* 0x000fe200078e0204 */
[----:B------:R-:W0:Y:S01]  /*74d0*/  MUFU.RCP R6, R5 ;  /* 0x0000000500067308 */ /* 0x000e220000001000 */
[----:B------:R-:W-:Y:S01]  /*74e0*/  FADD.FTZ R7, -R5, -RZ ;  /* 0x800000ff05077221 */ /* 0x000fe20000010100 */
[----:B------:R-:W-:-:S04]  /*74f0*/  IADD3 R3, PT, PT, R3, 0x7f, -R8 ;  /* 0x0000007f03037810 */ /* 0x000fc80007ffe808 */
[----:B------:R-:W-:Y:S01]  /*7500*/  IADD3 R3, PT, PT, R3, R2, RZ ;  /* 0x0000000203037210 */ /* 0x000fe20007ffe0ff */
[----:B0-----:R-:W-:-:S04]  /*7510*/  FFMA R9, R6, R7, 1 ;  /* 0x3f80000006097423 */ /* 0x001fc80000000007 */
[----:B------:R-:W-:-:S04]  /*7520*/  FFMA R11, R6, R9, R6 ;  /* 0x00000009060b7223 */ /* 0x000fc80000000006 */
[----:B------:R-:W-:-:S04]  /*7530*/  FFMA R4, R0, R11, RZ ;  /* 0x0000000b00047223 */ /* 0x000fc800000000ff */
[----:B------:R-:W-:-:S04]  /*7540*/  FFMA R9, R7, R4, R0 ;  /* 0x0000000407097223 */ /* 0x000fc80000000000 */
[----:B------:R-:W-:-:S04]  /*7550*/  FFMA R6, R11, R9, R4 ;  /* 0x000000090b067223 */ /* 0x000fc80000000004 */
[----:B------:R-:W-:-:S04]  /*7560*/  FFMA R7, R7, R6, R0 ;  /* 0x0000000607077223 */ /* 0x000fc80000000000 */
[----:B------:R-:W-:-:S05]  /*7570*/  FFMA R4, R11, R7, R6 ;  /* 0x000000070b047223 */ /* 0x000fca0000000006 */
[----:B------:R-:W-:-:S04]  /*7580*/  SHF.R.U32.HI R0, RZ, 0x17, R4 ;  /* 0x00000017ff007819 */ /* 0x000fc80000011604 */
[----:B------:R-:W-:-:S04]  /*7590*/  LOP3.LUT R0, R0, 0xff, RZ, 0xc0, !PT ;  /* 0x000000ff00007812 */ /* 0x000fc800078ec0ff */
[----:B------:R-:W-:-:S05]  /*75a0*/  IADD3 R8, PT, PT, R0, R3, RZ ;  /* 0x0000000300087210 */ /* 0x000fca0007ffe0ff */
[----:B------:R-:W-:-:S05]  /*75b0*/  VIADD R0, R8, 0xffffffff ;  /* 0xffffffff08007836 */ /* 0x000fca0000000000 */
[----:B------:R-:W-:-:S13]  /*75c0*/  ISETP.GE.U32.AND P0, PT, R0, 0xfe, PT ;  /* 0x000000fe0000780c */ /* 0x000fda0003f06070 */
[----:B------:R-:W-:Y:S05]  /*75d0*/  @!P0 BRA `(.L_x_166) ;  /* 0x0000000000808947 */ /* 0x000fea0003800000 */
[----:B------:R-:W-:-:S13]  /*75e0*/  ISETP.GT.AND P0, PT, R8, 0xfe, PT ;  /* 0x000000fe0800780c */ /* 0x000fda0003f04270 */
[----:B------:R-:W-:Y:S05]  /*75f0*/  @P0 BRA `(.L_x_167) ;  /* 0x00000000006c0947 */ /* 0x000fea0003800000 */
[----:B------:R-:W-:-:S13]  /*7600*/  ISETP.GE.AND P0, PT, R8, 0x1, PT ;  /* 0x000000010800780c */ /* 0x000fda0003f06270 */
[----:B------:R-:W-:Y:S05]  /*7610*/  @P0 BRA `(.L_x_168) ;  /* 0x0000000000740947 */ /* 0x000fea0003800000 */
[----:B------:R-:W-:Y:S02]  /*7620*/  ISETP.GE.AND P0, PT, R8, -0x18, PT ;  /* 0xffffffe80800780c */ /* 0x000fe40003f06270 */
[----:B------:R-:W-:-:S11]  /*7630*/  LOP3.LUT R4, R4, 0x80000000, RZ, 0xc0, !PT ;  /* 0x8000000004047812 */ /* 0x000fd600078ec0ff */
[----:B------:R-:W-:Y:S05]  /*7640*/  @!P0 BRA `(.L_x_168) ;  /* 0x0000000000688947 */ /* 0x000fea0003800000 */
[CCC-:B------:R-:W-:Y:S01]  /*7650*/  FFMA.RZ R0, R11.reuse, R7.reuse, R6.reuse ;  /* 0x000000070b007223 */ /* 0x1c0fe2000000c006 */
[C---:B------:R-:W-:Y:S01]  /*7660*/  IADD3 R5, PT, PT, R8.reuse, 0x20, RZ ;  /* 0x0000002008057810 */ /* 0x040fe20007ffe0ff */
[CCC-:B------:R-:W-:Y:S01]  /*7670*/  FFMA.RM R3, R11.reuse, R7.reuse, R6.reuse ;  /* 0x000000070b037223 */ /* 0x1c0fe20000004006 */
[----:B------:R-:W-:Y:S02]  /*7680*/  ISETP.NE.AND P2, PT, R8, RZ, PT ;  /* 0x000000ff0800720c */ /* 0x000fe40003f45270 */
[----:B------:R-:W-:Y:S01]  /*7690*/  LOP3.LUT R2, R0, 0x7fffff, RZ, 0xc0, !PT ;  /* 0x007fffff00027812 */ /* 0x000fe200078ec0ff */
[----:B------:R-:W-:Y:S01]  /*76a0*/  FFMA.RP R0, R11, R7, R6 ;  /* 0x000000070b007223 */ /* 0x000fe20000008006 */
[----:B------:R-:W-:Y:S02]  /*76b0*/  ISETP.NE.AND P1, PT, R8, RZ, PT ;  /* 0x000000ff0800720c */ /* 0x000fe40003f25270 */
[----:B------:R-:W-:Y:S02]  /*76c0*/  LOP3.LUT R2, R2, 0x800000, RZ, 0xfc, !PT ;  /* 0x0080000002027812 */ /* 0x000fe400078efcff */
[----:B------:R-:W-:-:S02]  /*76d0*/  IADD3 R6, PT, PT, -R8, RZ, RZ ;  /* 0x000000ff08067210 */ /* 0x000fc40007ffe1ff */
[----:B------:R-:W-:Y:S02]  /*76e0*/  SHF.L.U32 R5, R2, R5, RZ ;  /* 0x0000000502057219 */ /* 0x000fe400000006ff */
[----:B------:R-:W-:Y:S02]  /*76f0*/  FSETP.NEU.FTZ.AND P0, PT, R0, R3, PT ;  /* 0x000000030000720b */ /* 0x000fe40003f1d000 */
[----:B------:R-:W-:Y:S02]  /*7700*/  SEL R3, R6, RZ, P2 ;  /* 0x000000ff06037207 */ /* 0x000fe40001000000 */
[----:B------:R-:W-:Y:S02]  /*7710*/  ISETP.NE.AND P1, PT, R5, RZ, P1 ;  /* 0x000000ff0500720c */ /* 0x000fe40000f25270 */
[----:B------:R-:W-:Y:S02]  /*7720*/  SHF.R.U32.HI R3, RZ, R3, R2 ;  /* 0x00000003ff037219 */ /* 0x000fe40000011602 */
[----:B------:R-:W-:-:S02]  /*7730*/  PLOP3.LUT P0, PT, P0, P1, PT, 0xf8, 0x8f ;  /* 0x00000000008f781c */ /* 0x000fc40000703f70 */
[----:B------:R-:W-:Y:S02]  /*7740*/  SHF.R.U32.HI R5, RZ, 0x1, R3 ;  /* 0x00000001ff057819 */ /* 0x000fe40000011603 */
[----:B------:R-:W-:-:S04]  /*7750*/  SEL R0, RZ, 0x1, !P0 ;  /* 0x00000001ff007807 */ /* 0x000fc80004000000 */
[----:B------:R-:W-:-:S04]  /*7760*/  LOP3.LUT R0, R0, 0x1, R5, 0xf8, !PT ;  /* 0x0000000100007812 */ /* 0x000fc800078ef805 */
[----:B------:R-:W-:-:S04]  /*7770*/  LOP3.LUT R0, R0, R3, RZ, 0xc0, !PT ;  /* 0x0000000300007212 */ /* 0x000fc800078ec0ff */
[----:B------:R-:W-:-:S04]  /*7780*/  IADD3 R5, PT, PT, R5, R0, RZ ;  /* 0x0000000005057210 */ /* 0x000fc80007ffe0ff */
[----:B------:R-:W-:Y:S01]  /*7790*/  LOP3.LUT R4, R5, R4, RZ, 0xfc, !PT ;  /* 0x0000000405047212 */ /* 0x000fe200078efcff */
[----:B------:R-:W-:Y:S06]  /*77a0*/  BRA `(.L_x_168) ;  /* 0x0000000000107947 */ /* 0x000fec0003800000 */
.L_x_167:
[----:B------:R-:W-:-:S04]  /*77b0*/  LOP3.LUT R4, R4, 0x80000000, RZ, 0xc0, !PT ;  /* 0x8000000004047812 */ /* 0x000fc800078ec0ff */
[----:B------:R-:W-:Y:S01]  /*77c0*/  LOP3.LUT R4, R4, 0x7f800000, RZ, 0xfc, !PT ;  /* 0x7f80000004047812 */ /* 0x000fe200078efcff */
[----:B------:R-:W-:Y:S06]  /*77d0*/  BRA `(.L_x_168) ;  /* 0x0000000000047947 */ /* 0x000fec0003800000 */
.L_x_166:
[----:B------:R-:W-:-:S07]  /*77e0*/  LEA R4, R3, R4, 0x17 ;  /* 0x0000000403047211 */ /* 0x000fce00078eb8ff */
.L_x_168:
[----:B------:R-:W-:Y:S05]  /*77f0*/  BSYNC.RECONVERGENT B1 ;  /* 0x0000000000017941 */ /* 0x000fea0003800200 */
.L_x_165:
[----:B------:R-:W-:Y:S05]  /*7800*/  BRA `(.L_x_169) ;  /* 0x0000000000207947 */ /* 0x000fea0003800000 */
.L_x_164:
[----:B------:R-:W-:-:S04]  /*7810*/  LOP3.LUT R4, R5, 0x80000000, R4, 0x48, !PT ;  /* 0x8000000005047812 */ /* 0x000fc800078e4804 */
[----:B------:R-:W-:Y:S01]  /*7820*/  LOP3.LUT R4, R4, 0x7f800000, RZ, 0xfc, !PT ;  /* 0x7f80000004047812 */ /* 0x000fe200078efcff */
[----:B------:R-:W-:Y:S06]  /*7830*/  BRA `(.L_x_169) ;  /* 0x0000000000147947 */ /* 0x000fec0003800000 */
.L_x_163:
[----:B------:R-:W-:Y:S01]  /*7840*/  LOP3.LUT R4, R5, 0x80000000, R4, 0x48, !PT ;  /* 0x8000000005047812 */ /* 0x000fe200078e4804 */
[----:B------:R-:W-:Y:S06]  /*7850*/  BRA `(.L_x_169) ;  /* 0x00000000000c7947 */ /* 0x000fec0003800000 */
.L_x_162:
[----:B------:R-:W0:Y:S01]  /*7860*/  MUFU.RSQ R4, -QNAN ;  /* 0xffc0000000047908 */ /* 0x000e220000001400 */
[----:B------:R-:W-:Y:S05]  /*7870*/  BRA `(.L_x_169) ;  /* 0x0000000000047947 */ /* 0x000fea0003800000 */
.L_x_161:
[----:B------:R-:W-:-:S07]  /*7880*/  FADD.FTZ R4, R4, R5 ;  /* 0x0000000504047221 */ /* 0x000fce0000010000 */
.L_x_169:
[----:B------:R-:W-:Y:S05]  /*7890*/  BSYNC.RECONVERGENT B0 ;  /* 0x0000000000007941 */ /* 0x000fea0003800200 */
.L_x_159:
[----:B------:R1:W0:Y:S02]  /*78a0*/  LDL R2, [R1] ;  /* 0x0000000001027983 */ /* 0x0002240000100800 */
[----:B-1----:R-:W-:Y:S01]  /*78b0*/  IADD3 R1, PT, PT, R1, 0x8, RZ ;  /* 0x0000000801017810 */ /* 0x002fe20007ffe0ff */
[----:B0-----:R-:W-:Y:S06]  /*78c0*/  RET.REL.NODEC R20 `(ray_trace_kernel) ;  /* 0xffffff8414cc7950 */ /* 0x001fec0003c3ffff */
.L_x_170:
[----:B------:R-:W-:-:S00]  /*78d0*/  BRA `(.L_x_170) ;  /* 0xfffffffc00fc7947 */ /* 0x000fc0000383ffff */
[----:B------:R-:W-:-:S00]  /*78e0*/  NOP ;  /* 0x0000000000007918 */ /* 0x000fc00000000000 */
        /* <DEDUP_REMOVED lines=9> */
.L_x_173:


//--------------------- .nv.global.init           --------------------------
	.section	.nv.global.init,"aw",@progbits
	.align	4
.nv.global.init:
	.type		mrg32k3aM1SubSeq,@object
	.size		mrg32k3aM1SubSeq,(mrg32k3aM2SubSeq - mrg32k3aM1SubSeq)
mrg32k3aM1SubSeq:
        /* <DEDUP_REMOVED lines=126> */
	.type		mrg32k3aM2SubSeq,@object
	.size		mrg32k3aM2SubSeq,(mrg32k3aM1 - mrg32k3aM2SubSeq)
mrg32k3aM2SubSeq:
        /* <DEDUP_REMOVED lines=126> */
	.type		mrg32k3aM1,@object
	.size		mrg32k3aM1,(mrg32k3aM1Seq - mrg32k3aM1)
mrg32k3aM1:
        /* <DEDUP_REMOVED lines=144> */
	.type		mrg32k3aM1Seq,@object
	.size		mrg32k3aM1Seq,(mrg32k3aM2 - mrg32k3aM1Seq)
mrg32k3aM1Seq:
        /* <DEDUP_REMOVED lines=144> */
	.type		mrg32k3aM2,@object
	.size		mrg32k3aM2,(mrg32k3aM2Seq - mrg32k3aM2)
mrg32k3aM2:
        /* <DEDUP_REMOVED lines=144> */
	.type		mrg32k3aM2Seq,@object
	.size		mrg32k3aM2Seq,(precalc_xorwow_matrix - mrg32k3aM2Seq)
mrg32k3aM2Seq:
        /* <DEDUP_REMOVED lines=144> */
	.type		precalc_xorwow_matrix,@object
	.size		precalc_xorwow_matrix,(precalc_xorwow_offset_matrix - precalc_xorwow_matrix)
precalc_xorwow_matrix:
        /* <DEDUP_REMOVED lines=6400> */
	.type		precalc_xorwow_offset_matrix,@object
	.size		precalc_xorwow_offset_matrix,(.L_1 - precalc_xorwow_offset_matrix)
precalc_xorwow_offset_matrix:
        /* <DEDUP_REMOVED lines=6400> */
.L_1:


//--------------------- .nv.shared.reserved.0     --------------------------
	.section	.nv.shared.reserved.0,"aw",@nobits
	.weak		__nv_reservedSMEM_offset_0_alias
	.size		__nv_reservedSMEM_offset_0_alias, 0, 64
	.other		__nv_reservedSMEM_offset_0_alias,@"STO_CUDA_RESERVED_SHARED STV_DEFAULT"
__nv_reservedSMEM_offset_0_alias:
	.zero		0
	.zero		64


//--------------------- .nv.constant0.ray_trace_kernel --------------------------
	.section	.nv.constant0.ray_trace_kernel,"a",@progbits
	.sectionflags	@""
	.align	4
.nv.constant0.ray_trace_kernel:
	.zero		932


//--------------------- SYMBOLS --------------------------

	.type		.nv.reservedSmem.offset0,@object
	.size		.nv.reservedSmem.offset0,0x4
